	.target	sm_80

	.elftype	@"ET_EXEC"


//--------------------- .note.nv.tkinfo           --------------------------
	.section	.note.nv.tkinfo,"",@"SHT_NOTE"
	.sectionflags	@"SHF_NOTE_NV_TKINFO"
	.tkinfo
        /*0018*/ 	.word	0x00000002
        /*0030*/ 	.string	""
        /*0030*/ 	.string	"ptxas"
        /*0030*/ 	.string	"Cuda compilation tools, release 13.0, V13.0.88"
        /*0030*/ 	.string	"Build cuda_13.0.r13.0/compiler.36424714_0"
        /*0030*/ 	.string	"-v  -suppress-debug-info  -lineinfo  -arch sm_80 "



//--------------------- .note.nv.cuinfo           --------------------------
	.section	.note.nv.cuinfo,"",@"SHT_NOTE"
	.sectionflags	@"SHF_NOTE_NV_CUINFO"
        /*0018*/ 	.short	0x0002
        /*001a*/ 	.short	0x0050
        /*001c*/ 	.short	0x0082
	.zero		2


//--------------------- .nv.info                  --------------------------
	.section	.nv.info,"",@"SHT_CUDA_INFO"
	.align	4


	//----- nvinfo : EIATTR_REGCOUNT
	.align		4
        /*0000*/ 	.byte	0x04, 0x2f
        /*0002*/ 	.short	(.L_2 - .L_1)
	.align		4
.L_1:
        /*0004*/ 	.word	index@(attn_fwd)
        /*0008*/ 	.word	0x00000078


	//----- nvinfo : EIATTR_FRAME_SIZE
	.align		4
.L_2:
        /*000c*/ 	.byte	0x04, 0x11
        /*000e*/ 	.short	(.L_4 - .L_3)
	.align		4
.L_3:
        /*0010*/ 	.word	index@(attn_fwd)
        /*0014*/ 	.word	0x00000000


	//----- nvinfo : EIATTR_MIN_STACK_SIZE
	.align		4
.L_4:
        /*0018*/ 	.byte	0x04, 0x12
        /*001a*/ 	.short	(.L_6 - .L_5)
	.align		4
.L_5:
        /*001c*/ 	.word	index@(attn_fwd)
        /*0020*/ 	.word	0x00000000
.L_6:


//--------------------- .nv.info.attn_fwd         --------------------------
	.section	.nv.info.attn_fwd,"",@"SHT_CUDA_INFO"
	.sectionflags	@""
	.align	4


	//----- nvinfo : EIATTR_CUDA_API_VERSION
	.align		4
        /*0000*/ 	.byte	0x04, 0x37
        /*0002*/ 	.short	(.L_8 - .L_7)
.L_7:
        /*0004*/ 	.word	0x00000082


	//----- nvinfo : EIATTR_SW2861232_WAR
	.align		4
.L_8:
        /*0008*/ 	.byte	0x01, 0x35
	.zero		2


	//----- nvinfo : EIATTR_PARAM_CBANK
	.align		4
        /*000c*/ 	.byte	0x04, 0x0a
        /*000e*/ 	.short	(.L_10 - .L_9)
	.align		4
.L_9:
        /*0010*/ 	.word	index@(.nv.constant0.attn_fwd)
        /*0014*/ 	.short	0x0160
        /*0016*/ 	.short	0x0088


	//----- nvinfo : EIATTR_CBANK_PARAM_SIZE
	.align		4
.L_10:
        /*0018*/ 	.byte	0x03, 0x19
        /*001a*/ 	.short	0x0088


	//----- nvinfo : EIATTR_KPARAM_INFO
	.align		4
        /*001c*/ 	.byte	0x04, 0x17
        /*001e*/ 	.short	(.L_12 - .L_11)
.L_11:
        /*0020*/ 	.word	0x00000000
        /*0024*/ 	.short	0x0019
        /*0026*/ 	.short	0x0080
        /*0028*/ 	.byte	0x00, 0xf4, 0x21, 0x00


	//----- nvinfo : EIATTR_KPARAM_INFO
	.align		4
.L_12:
        /*002c*/ 	.byte	0x04, 0x17
        /*002e*/ 	.short	(.L_14 - .L_13)
.L_13:
        /*0030*/ 	.word	0x00000000
        /*0034*/ 	.short	0x0018
        /*0036*/ 	.short	0x0078
        /*0038*/ 	.byte	0x00, 0xf4, 0x21, 0x00


	//----- nvinfo : EIATTR_KPARAM_INFO
	.align		4
.L_14:
        /*003c*/ 	.byte	0x04, 0x17
        /*003e*/ 	.short	(.L_16 - .L_15)
.L_15:
        /*0040*/ 	.word	0x00000000
        /*0044*/ 	.short	0x0017
        /*0046*/ 	.short	0x0070
        /*0048*/ 	.byte	0x00, 0xf0, 0x11, 0x00


	//----- nvinfo : EIATTR_KPARAM_INFO
	.align		4
.L_16:
        /*004c*/ 	.byte	0x04, 0x17
        /*004e*/ 	.short	(.L_18 - .L_17)
.L_17:
        /*0050*/ 	.word	0x00000000
        /*0054*/ 	.short	0x0016
        /*0056*/ 	.short	0x006c
        /*0058*/ 	.byte	0x00, 0xf0, 0x11, 0x00


	//----- nvinfo : EIATTR_KPARAM_INFO
	.align		4
.L_18:
        /*005c*/ 	.byte	0x04, 0x17
        /*005e*/ 	.short	(.L_20 - .L_19)
.L_19:
        /*0060*/ 	.word	0x00000000
        /*0064*/ 	.short	0x0015
        /*0066*/ 	.short	0x0068
        /*0068*/ 	.byte	0x00, 0xf0, 0x11, 0x00


	//----- nvinfo : EIATTR_KPARAM_INFO
	.align		4
.L_20:
        /*006c*/ 	.byte	0x04, 0x17
        /*006e*/ 	.short	(.L_22 - .L_21)
.L_21:
        /*0070*/ 	.word	0x00000000
        /*0074*/ 	.short	0x0014
        /*0076*/ 	.short	0x0064
        /*0078*/ 	.byte	0x00, 0xf0, 0x11, 0x00


	//----- nvinfo : EIATTR_KPARAM_INFO
	.align		4
.L_22:
        /*007c*/ 	.byte	0x04, 0x17
        /*007e*/ 	.short	(.L_24 - .L_23)
.L_23:
        /*0080*/ 	.word	0x00000000
        /*0084*/ 	.short	0x0013
        /*0086*/ 	.short	0x0060
        /*0088*/ 	.byte	0x00, 0xf0, 0x11, 0x00


	//----- nvinfo : EIATTR_KPARAM_INFO
	.align		4
.L_24:
        /*008c*/ 	.byte	0x04, 0x17
        /*008e*/ 	.short	(.L_26 - .L_25)
.L_25:
        /*0090*/ 	.word	0x00000000
        /*0094*/ 	.short	0x0012
        /*0096*/ 	.short	0x005c
        /*0098*/ 	.byte	0x00, 0xf0, 0x11, 0x00


	//----- nvinfo : EIATTR_KPARAM_INFO
	.align		4
.L_26:
        /*009c*/ 	.byte	0x04, 0x17
        /*009e*/ 	.short	(.L_28 - .L_27)
.L_27:
        /*00a0*/ 	.word	0x00000000
        /*00a4*/ 	.short	0x0011
        /*00a6*/ 	.short	0x0058
        /*00a8*/ 	.byte	0x00, 0xf0, 0x11, 0x00


	//----- nvinfo : EIATTR_KPARAM_INFO
	.align		4
.L_28:
        /*00ac*/ 	.byte	0x04, 0x17
        /*00ae*/ 	.short	(.L_30 - .L_29)
.L_29:
        /*00b0*/ 	.word	0x00000000
        /*00b4*/ 	.short	0x0010
        /*00b6*/ 	.short	0x0054
        /*00b8*/ 	.byte	0x00, 0xf0, 0x11, 0x00


	//----- nvinfo : EIATTR_KPARAM_INFO
	.align		4
.L_30:
        /*00bc*/ 	.byte	0x04, 0x17
        /*00be*/ 	.short	(.L_32 - .L_31)
.L_31:
        /*00c0*/ 	.word	0x00000000
        /*00c4*/ 	.short	0x000f
        /*00c6*/ 	.short	0x0050
        /*00c8*/ 	.byte	0x00, 0xf0, 0x11, 0x00


	//----- nvinfo : EIATTR_KPARAM_INFO
	.align		4
.L_32:
        /*00cc*/ 	.byte	0x04, 0x17
        /*00ce*/ 	.short	(.L_34 - .L_33)
.L_33:
        /*00d0*/ 	.word	0x00000000
        /*00d4*/ 	.short	0x000e
        /*00d6*/ 	.short	0x004c
        /*00d8*/ 	.byte	0x00, 0xf0, 0x11, 0x00


	//----- nvinfo : EIATTR_KPARAM_INFO
	.align		4
.L_34:
        /*00dc*/ 	.byte	0x04, 0x17
        /*00de*/ 	.short	(.L_36 - .L_35)
.L_35:
        /*00e0*/ 	.word	0x00000000
        /*00e4*/ 	.short	0x000d
        /*00e6*/ 	.short	0x0048
        /*00e8*/ 	.byte	0x00, 0xf0, 0x11, 0x00


	//----- nvinfo : EIATTR_KPARAM_INFO
	.align		4
.L_36:
        /*00ec*/ 	.byte	0x04, 0x17
        /*00ee*/ 	.short	(.L_38 - .L_37)
.L_37:
        /*00f0*/ 	.word	0x00000000
        /*00f4*/ 	.short	0x000c
        /*00f6*/ 	.short	0x0044
        /*00f8*/ 	.byte	0x00, 0xf0, 0x11, 0x00


	//----- nvinfo : EIATTR_KPARAM_INFO
	.align		4
.L_38:
        /*00fc*/ 	.byte	0x04, 0x17
        /*00fe*/ 	.short	(.L_40 - .L_39)
.L_39:
        /*0100*/ 	.word	0x00000000
        /*0104*/ 	.short	0x000b
        /*0106*/ 	.short	0x0040
        /*0108*/ 	.byte	0x00, 0xf0, 0x11, 0x00


	//----- nvinfo : EIATTR_KPARAM_INFO
	.align		4
.L_40:
        /*010c*/ 	.byte	0x04, 0x17
        /*010e*/ 	.short	(.L_42 - .L_41)
.L_41:
        /*0110*/ 	.word	0x00000000
        /*0114*/ 	.short	0x000a
        /*0116*/ 	.short	0x003c
        /*0118*/ 	.byte	0x00, 0xf0, 0x11, 0x00


	//----- nvinfo : EIATTR_KPARAM_INFO
	.align		4
.L_42:
        /*011c*/ 	.byte	0x04, 0x17
        /*011e*/ 	.short	(.L_44 - .L_43)
.L_43:
        /*0120*/ 	.word	0x00000000
        /*0124*/ 	.short	0x0009
        /*0126*/ 	.short	0x0038
        /*0128*/ 	.byte	0x00, 0xf0, 0x11, 0x00


	//----- nvinfo : EIATTR_KPARAM_INFO
	.align		4
.L_44:
        /*012c*/ 	.byte	0x04, 0x17
        /*012e*/ 	.short	(.L_46 - .L_45)
.L_45:
        /*0130*/ 	.word	0x00000000
        /*0134*/ 	.short	0x0008
        /*0136*/ 	.short	0x0034
        /*0138*/ 	.byte	0x00, 0xf0, 0x11, 0x00


	//----- nvinfo : EIATTR_KPARAM_INFO
	.align		4
.L_46:
        /*013c*/ 	.byte	0x04, 0x17
        /*013e*/ 	.short	(.L_48 - .L_47)
.L_47:
        /*0140*/ 	.word	0x00000000
        /*0144*/ 	.short	0x0007
        /*0146*/ 	.short	0x0030
        /*0148*/ 	.byte	0x00, 0xf0, 0x11, 0x00


	//----- nvinfo : EIATTR_KPARAM_INFO
	.align		4
.L_48:
        /*014c*/ 	.byte	0x04, 0x17
        /*014e*/ 	.short	(.L_50 - .L_49)
.L_49:
        /*0150*/ 	.word	0x00000000
        /*0154*/ 	.short	0x0006
        /*0156*/ 	.short	0x002c
        /*0158*/ 	.byte	0x00, 0xf0, 0x11, 0x00


	//----- nvinfo : EIATTR_KPARAM_INFO
	.align		4
.L_50:
        /*015c*/ 	.byte	0x04, 0x17
        /*015e*/ 	.short	(.L_52 - .L_51)
.L_51:
        /*0160*/ 	.word	0x00000000
        /*0164*/ 	.short	0x0005
        /*0166*/ 	.short	0x0028
        /*0168*/ 	.byte	0x00, 0xf0, 0x11, 0x00


	//----- nvinfo : EIATTR_KPARAM_INFO
	.align		4
.L_52:
        /*016c*/ 	.byte	0x04, 0x17
        /*016e*/ 	.short	(.L_54 - .L_53)
.L_53:
        /*0170*/ 	.word	0x00000000
        /*0174*/ 	.short	0x0004
        /*0176*/ 	.short	0x0020
        /*0178*/ 	.byte	0x00, 0xf4, 0x21, 0x00


	//----- nvinfo : EIATTR_KPARAM_INFO
	.align		4
.L_54:
        /*017c*/ 	.byte	0x04, 0x17
        /*017e*/ 	.short	(.L_56 - .L_55)
.L_55:
        /*0180*/ 	.word	0x00000000
        /*0184*/ 	.short	0x0003
        /*0186*/ 	.short	0x0018
        /*0188*/ 	.byte	0x00, 0xf4, 0x21, 0x00


	//----- nvinfo : EIATTR_KPARAM_INFO
	.align		4
.L_56:
        /*018c*/ 	.byte	0x04, 0x17
        /*018e*/ 	.short	(.L_58 - .L_57)
.L_57:
        /*0190*/ 	.word	0x00000000
        /*0194*/ 	.short	0x0002
        /*0196*/ 	.short	0x0010
        /*0198*/ 	.byte	0x00, 0xf4, 0x21, 0x00


	//----- nvinfo : EIATTR_KPARAM_INFO
	.align		4
.L_58:
        /*019c*/ 	.byte	0x04, 0x17
        /*019e*/ 	.short	(.L_60 - .L_59)
.L_59:
        /*01a0*/ 	.word	0x00000000
        /*01a4*/ 	.short	0x0001
        /*01a6*/ 	.short	0x0008
        /*01a8*/ 	.byte	0x00, 0xf4, 0x21, 0x00


	//----- nvinfo : EIATTR_KPARAM_INFO
	.align		4
.L_60:
        /*01ac*/ 	.byte	0x04, 0x17
        /*01ae*/ 	.short	(.L_62 - .L_61)
.L_61:
        /*01b0*/ 	.word	0x00000000
        /*01b4*/ 	.short	0x0000
        /*01b6*/ 	.short	0x0000
        /*01b8*/ 	.byte	0x00, 0xf4, 0x21, 0x00


	//----- nvinfo : EIATTR_MAXREG_COUNT
	.align		4
.L_62:
        /*01bc*/ 	.byte	0x03, 0x1b
        /*01be*/ 	.short	0x00ff


	//----- nvinfo : EIATTR_NUM_BARRIERS
	.align		4
        /*01c0*/ 	.byte	0x02, 0x4c
        /*01c2*/ 	.byte	0x01
	.zero		1


	//----- nvinfo : EIATTR_MERCURY_ISA_VERSION
	.align		4
        /*01c4*/ 	.byte	0x03, 0x5f
        /*01c6*/ 	.short	0x0000


	//----- nvinfo : EIATTR_COOP_GROUP_MASK_REGIDS
	.align		4
        /*01c8*/ 	.byte	0x04, 0x29
        /*01ca*/ 	.short	(.L_64 - .L_63)


	//   ....[0]....
.L_63:
        /*01cc*/ 	.word	0xffffffff


	//   ....[1]....
        /*01d0*/ 	.word	0xffffffff


	//   ....[2]....
        /*01d4*/ 	.word	0xffffffff


	//   ....[3]....
        /*01d8*/ 	.word	0xffffffff


	//   ....[4]....
        /*01dc*/ 	.word	0xffffffff


	//   ....[5]....
        /*01e0*/ 	.word	0xffffffff


	//   ....[6]....
        /*01e4*/ 	.word	0xffffffff


	//   ....[7]....
        /*01e8*/ 	.word	0xffffffff


	//----- nvinfo : EIATTR_COOP_GROUP_INSTR_OFFSETS
	.align		4
.L_64:
        /*01ec*/ 	.byte	0x04, 0x28
        /*01ee*/ 	.short	(.L_66 - .L_65)


	//   ....[0]....
.L_65:
        /*01f0*/ 	.word	0x00001500


	//   ....[1]....
        /*01f4*/ 	.word	0x00001700


	//   ....[2]....
        /*01f8*/ 	.word	0x00001780


	//   ....[3]....
        /*01fc*/ 	.word	0x00001800


	//   ....[4]....
        /*0200*/ 	.word	0x00001de0


	//   ....[5]....
        /*0204*/ 	.word	0x00001df0


	//   ....[6]....
        /*0208*/ 	.word	0x00001ee0


	//   ....[7]....
        /*020c*/ 	.word	0x00001f10


	//----- nvinfo : EIATTR_EXIT_INSTR_OFFSETS
	.align		4
.L_66:
        /*0210*/ 	.byte	0x04, 0x1c
        /*0212*/ 	.short	(.L_68 - .L_67)


	//   ....[0]....
.L_67:
        /*0214*/ 	.word	0x00002f90


	//   ....[1]....
        /*0218*/ 	.word	0x00003030


	//----- nvinfo : EIATTR_REQNTID
	.align		4
.L_68:
        /*021c*/ 	.byte	0x04, 0x10
        /*021e*/ 	.short	(.L_70 - .L_69)
.L_69:
        /*0220*/ 	.word	0x00000080
        /*0224*/ 	.word	0x00000001
        /*0228*/ 	.word	0x00000001
.L_70:


//--------------------- .nv.callgraph             --------------------------
	.section	.nv.callgraph,"",@"SHT_CUDA_CALLGRAPH"
	.align	4
	.sectionentsize	8
	.align		4
        /*0000*/ 	.word	0x00000000
	.align		4
        /*0004*/ 	.word	0xffffffff
	.align		4
        /*0008*/ 	.word	0x00000000
	.align		4
        /*000c*/ 	.word	0xfffffffe
	.align		4
        /*0010*/ 	.word	0x00000000
	.align		4
        /*0014*/ 	.word	0xfffffffd
	.align		4
        /*0018*/ 	.word	0x00000000
	.align		4
        /*001c*/ 	.word	0xfffffffc


//--------------------- .nv.rel.action            --------------------------
	.section	.nv.rel.action,"",@"SHT_CUDA_RELOCINFO"
	.align	8
	.sectionentsize	8
        /*0000*/ 	.byte	0x73, 0x00, 0x00, 0x00, 0x00, 0x00, 0x00, 0x00, 0x00, 0x00, 0x00, 0x11, 0x25, 0x00, 0x05, 0x36


//--------------------- .nv.constant4             --------------------------
	.section	.nv.constant4,"a",@progbits
	.align	8
	.align		8
.nv.constant4:
        /*0000*/ 	.dword	_$_str


//--------------------- .nv.constant0.attn_fwd    --------------------------
	.section	.nv.constant0.attn_fwd,"a",@progbits
	.sectionflags	@""
	.align	4
.nv.constant0.attn_fwd:
	.zero		488


//--------------------- .text.attn_fwd            --------------------------
	.section	.text.attn_fwd,"ax",@progbits
	.sectioninfo	@"SHI_REGISTERS=120"
	.align	128
        .global         attn_fwd
        .type           attn_fwd,@function
        .size           attn_fwd,(.L_x_3 - attn_fwd)
        .other          attn_fwd,@"STO_CUDA_ENTRY STV_DEFAULT"
attn_fwd:
.text.attn_fwd:
[----:B------:R-:W-:Y:S02]  /*0000*/  IMAD.MOV.U32 R1, RZ, RZ, c[0x0][0x28] ;  /* 0x00000a00ff017624 */ /* 0x000fe400078e00ff */
[----:B------:R-:W0:Y:S01]  /*0010*/  S2R R15, SR_CTAID.X ;  /* 0x00000000000f7919 */ /* 0x000e220000002500 */
[----:B------:R-:W-:Y:S01]  /*0020*/  IMAD.MOV.U32 R38, RZ, RZ, c[0x0][0x198] ;  /* 0x00006600ff267624 */ /* 0x000fe200078e00ff */
[----:B------:R-:W-:Y:S02]  /*0030*/  ULDC.64 UR6, c[0x0][0x118] ;  /* 0x0000460000067ab9 */ /* 0x000fe40000000a00 */
[----:B------:R-:W1:Y:S04]  /*0040*/  S2R R0, SR_TID.X ;  /* 0x0000000000007919 */ /* 0x000e680000002100 */
[----:B------:R-:W2:Y:S01]  /*0050*/  S2R R2, SR_CTAID.Y ;  /* 0x0000000000027919 */ /* 0x000ea20000002600 */
[----:B0-----:R-:W-:Y:S01]  /*0060*/  IMAD.SHL.U32 R15, R15, 0x40, RZ ;  /* 0x000000400f0f7824 */ /* 0x001fe200078e00ff */
[----:B-1----:R-:W-:-:S04]  /*0070*/  SHF.R.U32.HI R4, RZ, 0x6, R0 ;  /* 0x00000006ff047819 */ /* 0x002fc80000011600 */
[----:B------:R-:W-:Y:S01]  /*0080*/  LOP3.LUT R3, R15, 0x3f, R0, 0xf8, !PT ;  /* 0x0000003f0f037812 */ /* 0x000fe200078ef800 */
[----:B--2---:R-:W-:Y:S01]  /*0090*/  IMAD R5, R2, c[0x0][0x190], RZ ;  /* 0x0000640002057a24 */ /* 0x004fe200078e02ff */
[----:B------:R-:W-:-:S03]  /*00a0*/  SGXT.U32 R4, R4, 0x1 ;  /* 0x000000010404781a */ /* 0x000fc60000000000 */
[----:B------:R-:W-:Y:S02]  /*00b0*/  IMAD R7, R3, c[0x0][0x194], RZ ;  /* 0x0000650003077a24 */ /* 0x000fe400078e02ff */
[----:B------:R-:W-:Y:S02]  /*00c0*/  IMAD.SHL.U32 R6, R5, 0x2, RZ ;  /* 0x0000000205067824 */ /* 0x000fe400078e00ff */
[----:B------:R-:W-:Y:S01]  /*00d0*/  IMAD R10, R4, c[0x0][0x198], RZ ;  /* 0x00006600040a7a24 */ /* 0x000fe200078e02ff */
[----:B------:R-:W-:Y:S01]  /*00e0*/  SHF.L.U32 R9, R7, 0x1, RZ ;  /* 0x0000000107097819 */ /* 0x000fe200000006ff */
[----:B------:R-:W-:-:S03]  /*00f0*/  IMAD.HI R5, R5, 0x2, RZ ;  /* 0x0000000205057827 */ /* 0x000fc600078e02ff */
[----:B------:R-:W-:Y:S01]  /*0100*/  IADD3 R34, P0, P1, R9, c[0x0][0x160], R6 ;  /* 0x0000580009227a10 */ /* 0x000fe2000791e006 */
[----:B------:R-:W-:-:S04]  /*0110*/  IMAD.HI R8, R7, 0x2, RZ ;  /* 0x0000000207087827 */ /* 0x000fc800078e02ff */
[----:B------:R-:W-:Y:S01]  /*0120*/  IMAD R9, R38, 0x2, R10 ;  /* 0x0000000226097824 */ /* 0x000fe200078e020a */
[----:B------:R-:W-:Y:S02]  /*0130*/  IADD3.X R36, R8, c[0x0][0x164], R5, P0, P1 ;  /* 0x0000590008247a10 */ /* 0x000fe400007e2405 */
[-C--:B------:R-:W-:Y:S01]  /*0140*/  LEA R6, P0, R10, R34.reuse, 0x1 ;  /* 0x000000220a067211 */ /* 0x080fe200078008ff */
[----:B------:R-:W-:Y:S01]  /*0150*/  IMAD R5, R38, 0x2, R9 ;  /* 0x0000000226057824 */ /* 0x000fe200078e0209 */
[----:B------:R-:W-:Y:S02]  /*0160*/  LEA R8, P1, R9, R34, 0x1 ;  /* 0x0000002209087211 */ /* 0x000fe400078208ff */
[----:B------:R-:W-:Y:S01]  /*0170*/  LEA.HI.X.SX32 R7, R10, R36, 0x1, P0 ;  /* 0x000000240a077211 */ /* 0x000fe200000f0eff */
[----:B------:R-:W-:Y:S01]  /*0180*/  IMAD R13, R38, 0x2, R5 ;  /* 0x00000002260d7824 */ /* 0x000fe200078e0205 */
[----:B------:R-:W-:Y:S02]  /*0190*/  LEA R10, P0, R5, R34, 0x1 ;  /* 0x00000022050a7211 */ /* 0x000fe400078008ff */
[-C--:B------:R-:W-:Y:S01]  /*01a0*/  LEA.HI.X.SX32 R9, R9, R36.reuse, 0x1, P1 ;  /* 0x0000002409097211 */ /* 0x080fe200008f0eff */
[----:B------:R0:W2:Y:S01]  /*01b0*/  LDG.E.U16 R22, [R6.64] ;  /* 0x0000000606167981 */ /* 0x0000a2000c1e1500 */
[----:B------:R-:W-:-:S02]  /*01c0*/  LEA.HI.X.SX32 R11, R5, R36, 0x1, P0 ;  /* 0x00000024050b7211 */ /* 0x000fc400000f0eff */
[C---:B------:R-:W-:Y:S01]  /*01d0*/  LEA R5, R38.reuse, R13, 0x1 ;  /* 0x0000000d26057211 */ /* 0x040fe200078e08ff */
[----:B------:R1:W3:Y:S01]  /*01e0*/  LDG.E.U16 R23, [R8.64] ;  /* 0x0000000608177981 */ /* 0x0002e2000c1e1500 */
[-C--:B------:R-:W-:Y:S02]  /*01f0*/  LEA R12, P0, R13, R34.reuse, 0x1 ;  /* 0x000000220d0c7211 */ /* 0x080fe400078008ff */
[----:B------:R-:W-:Y:S01]  /*0200*/  LEA R16, P1, R5, R34, 0x1 ;  /* 0x0000002205107211 */ /* 0x000fe200078208ff */
[C---:B------:R-:W-:Y:S01]  /*0210*/  IMAD R14, R38.reuse, 0x2, R5 ;  /* 0x00000002260e7824 */ /* 0x040fe200078e0205 */
[-C--:B------:R-:W-:Y:S01]  /*0220*/  LEA.HI.X.SX32 R13, R13, R36.reuse, 0x1, P0 ;  /* 0x000000240d0d7211 */ /* 0x080fe200000f0eff */
[----:B------:R4:W5:Y:S01]  /*0230*/  LDG.E.U16 R24, [R10.64] ;  /* 0x000000060a187981 */ /* 0x000962000c1e1500 */
[----:B------:R-:W-:Y:S01]  /*0240*/  LEA.HI.X.SX32 R17, R5, R36, 0x1, P1 ;  /* 0x0000002405117211 */ /* 0x000fe200008f0eff */
[----:B------:R-:W-:Y:S01]  /*0250*/  IMAD R5, R38, 0x2, R14 ;  /* 0x0000000226057824 */ /* 0x000fe200078e020e */
[----:B0-----:R-:W-:Y:S01]  /*0260*/  LEA R6, P0, R14, R34, 0x1 ;  /* 0x000000220e067211 */ /* 0x001fe200078008ff */
[----:B------:R0:W3:Y:S02]  /*0270*/  LDG.E.U16 R25, [R12.64] ;  /* 0x000000060c197981 */ /* 0x0000e4000c1e1500 */
[----:B------:R-:W-:Y:S01]  /*0280*/  IMAD R18, R38, 0x2, R5 ;  /* 0x0000000226127824 */ /* 0x000fe200078e0205 */
[----:B------:R-:W-:Y:S01]  /*0290*/  LEA.HI.X.SX32 R7, R14, R36, 0x1, P0 ;  /* 0x000000240e077211 */ /* 0x000fe200000f0eff */
[----:B------:R0:W3:Y:S01]  /*02a0*/  LDG.E.U16 R26, [R16.64] ;  /* 0x00000006101a7981 */ /* 0x0000e2000c1e1500 */
[----:B-1----:R-:W-:-:S02]  /*02b0*/  LEA R8, P0, R5, R34, 0x1 ;  /* 0x0000002205087211 */ /* 0x002fc400078008ff */
[----:B------:R-:W-:Y:S01]  /*02c0*/  LEA R14, R38, R18, 0x1 ;  /* 0x00000012260e7211 */ /* 0x000fe200078e08ff */
[----:B------:R1:W5:Y:S01]  /*02d0*/  LDG.E.U16 R27, [R6.64] ;  /* 0x00000006061b7981 */ /* 0x000362000c1e1500 */
[----:B------:R-:W-:-:S03]  /*02e0*/  LEA.HI.X.SX32 R9, R5, R36, 0x1, P0 ;  /* 0x0000002405097211 */ /* 0x000fc600000f0eff */
[----:B------:R-:W-:Y:S01]  /*02f0*/  IMAD R5, R38, 0x2, R14 ;  /* 0x0000000226057824 */ /* 0x000fe200078e020e */
[-C--:B----4-:R-:W-:Y:S01]  /*0300*/  LEA R10, P0, R18, R34.reuse, 0x1 ;  /* 0x00000022120a7211 */ /* 0x090fe200078008ff */
[----:B------:R4:W5:Y:S02]  /*0310*/  LDG.E.U16 R28, [R8.64] ;  /* 0x00000006081c7981 */ /* 0x000964000c1e1500 */
[----:B------:R-:W-:Y:S01]  /*0320*/  IMAD R20, R38, 0x2, R5 ;  /* 0x0000000226147824 */ /* 0x000fe200078e0205 */
[----:B0-----:R-:W-:-:S03]  /*0330*/  LEA R12, P1, R14, R34, 0x1 ;  /* 0x000000220e0c7211 */ /* 0x001fc600078208ff */
[----:B------:R-:W-:Y:S01]  /*0340*/  IMAD R21, R38, 0x2, R20 ;  /* 0x0000000226157824 */ /* 0x000fe200078e0214 */
[-C--:B------:R-:W-:Y:S02]  /*0350*/  LEA.HI.X.SX32 R11, R18, R36.reuse, 0x1, P0 ;  /* 0x00000024120b7211 */ /* 0x080fe400000f0eff */
[----:B------:R-:W-:Y:S02]  /*0360*/  LEA.HI.X.SX32 R13, R14, R36, 0x1, P1 ;  /* 0x000000240e0d7211 */ /* 0x000fe400008f0eff */
[C---:B------:R-:W-:Y:S01]  /*0370*/  LEA R16, P0, R5.reuse, R34, 0x1 ;  /* 0x0000002205107211 */ /* 0x040fe200078008ff */
[----:B------:R0:W5:Y:S01]  /*0380*/  LDG.E.U16 R29, [R10.64] ;  /* 0x000000060a1d7981 */ /* 0x000162000c1e1500 */
[----:B------:R-:W-:Y:S02]  /*0390*/  LEA R14, R38, R21, 0x1 ;  /* 0x00000015260e7211 */ /* 0x000fe400078e08ff */
[----:B------:R-:W-:Y:S01]  /*03a0*/  LEA.HI.X.SX32 R17, R5, R36, 0x1, P0 ;  /* 0x0000002405117211 */ /* 0x000fe200000f0eff */
[----:B------:R0:W5:Y:S01]  /*03b0*/  LDG.E.U16 R30, [R12.64] ;  /* 0x000000060c1e7981 */ /* 0x000162000c1e1500 */
[----:B-1----:R-:W-:Y:S01]  /*03c0*/  LEA R6, P0, R14, R34, 0x1 ;  /* 0x000000220e067211 */ /* 0x002fe200078008ff */
[----:B------:R-:W-:-:S02]  /*03d0*/  IMAD R5, R38, 0x2, R14 ;  /* 0x0000000226057824 */ /* 0x000fc400078e020e */
[----:B------:R1:W5:Y:S01]  /*03e0*/  LDG.E.U16 R31, [R16.64] ;  /* 0x00000006101f7981 */ /* 0x000362000c1e1500 */
[----:B------:R-:W-:Y:S01]  /*03f0*/  LEA.HI.X.SX32 R7, R14, R36, 0x1, P0 ;  /* 0x000000240e077211 */ /* 0x000fe200000f0eff */
[----:B------:R-:W-:Y:S01]  /*0400*/  IMAD R14, R38, 0x2, R5 ;  /* 0x00000002260e7824 */ /* 0x000fe200078e0205 */
[CC--:B------:R-:W-:Y:S02]  /*0410*/  LEA R18, P1, R5.reuse, R34.reuse, 0x1 ;  /* 0x0000002205127211 */ /* 0x0c0fe400078208ff */
[----:B----4-:R-:W-:Y:S01]  /*0420*/  LEA R8, P0, R20, R34, 0x1 ;  /* 0x0000002214087211 */ /* 0x010fe200078008ff */
[----:B------:R4:W5:Y:S01]  /*0430*/  LDG.E.U16 R32, [R6.64] ;  /* 0x0000000606207981 */ /* 0x000962000c1e1500 */
[----:B------:R-:W-:Y:S01]  /*0440*/  LEA.HI.X.SX32 R19, R5, R36, 0x1, P1 ;  /* 0x0000002405137211 */ /* 0x000fe200008f0eff */
[----:B------:R-:W-:Y:S01]  /*0450*/  IMAD R5, R38, 0x2, R14 ;  /* 0x0000000226057824 */ /* 0x000fe200078e020e */
[----:B0-----:R-:W-:Y:S02]  /*0460*/  LEA R12, P1, R14, R34, 0x1 ;  /* 0x000000220e0c7211 */ /* 0x001fe400078208ff */
[----:B------:R-:W-:-:S02]  /*0470*/  LEA.HI.X.SX32 R9, R20, R36, 0x1, P0 ;  /* 0x0000002414097211 */ /* 0x000fc400000f0eff */
[----:B------:R-:W-:Y:S01]  /*0480*/  LEA R10, P0, R21, R34, 0x1 ;  /* 0x00000022150a7211 */ /* 0x000fe200078008ff */
[----:B------:R-:W5:Y:S01]  /*0490*/  LDG.E.U16 R19, [R18.64] ;  /* 0x0000000612137981 */ /* 0x000f62000c1e1500 */
[----:B------:R-:W-:Y:S02]  /*04a0*/  LEA.HI.X.SX32 R13, R14, R36, 0x1, P1 ;  /* 0x000000240e0d7211 */ /* 0x000fe400008f0eff */
[----:B-1----:R-:W-:Y:S01]  /*04b0*/  LEA R16, P1, R5, R34, 0x1 ;  /* 0x0000002205107211 */ /* 0x002fe200078208ff */
[----:B------:R0:W5:Y:S01]  /*04c0*/  LDG.E.U16 R8, [R8.64] ;  /* 0x0000000608087981 */ /* 0x000162000c1e1500 */
[-C--:B------:R-:W-:Y:S02]  /*04d0*/  LEA.HI.X.SX32 R11, R21, R36.reuse, 0x1, P0 ;  /* 0x00000024150b7211 */ /* 0x080fe400000f0eff */
[----:B------:R-:W-:Y:S01]  /*04e0*/  LEA.HI.X.SX32 R17, R5, R36, 0x1, P1 ;  /* 0x0000002405117211 */ /* 0x000fe200008f0eff */
[----:B------:R1:W5:Y:S04]  /*04f0*/  LDG.E.U16 R12, [R12.64] ;  /* 0x000000060c0c7981 */ /* 0x000368000c1e1500 */
[----:B------:R1:W5:Y:S04]  /*0500*/  LDG.E.U16 R11, [R10.64] ;  /* 0x000000060a0b7981 */ /* 0x000368000c1e1500 */
[----:B------:R-:W5:Y:S01]  /*0510*/  LDG.E.U16 R16, [R16.64] ;  /* 0x0000000610107981 */ /* 0x000f62000c1e1500 */
[----:B----4-:R-:W-:-:S02]  /*0520*/  SHF.R.S32.HI R6, RZ, 0x6, R0 ;  /* 0x00000006ff067819 */ /* 0x010fc40000011400 */
[----:B------:R-:W-:Y:S02]  /*0530*/  LOP3.LUT R5, R0, 0x3f, RZ, 0xc0, !PT ;  /* 0x0000003f00057812 */ /* 0x000fe400078ec0ff */
[----:B0-----:R-:W-:Y:S02]  /*0540*/  IADD3 R9, R15, 0x40, RZ ;  /* 0x000000400f097810 */ /* 0x001fe40007ffe0ff */
[----:B------:R-:W-:Y:S02]  /*0550*/  SGXT R6, R6, 0x1 ;  /* 0x000000010606781a */ /* 0x000fe40000000200 */
[----:B------:R-:W-:Y:S02]  /*0560*/  SHF.L.U32 R5, R5, 0x1, RZ ;  /* 0x0000000105057819 */ /* 0x000fe400000006ff */
[----:B------:R-:W-:Y:S02]  /*0570*/  ISETP.GE.AND P0, PT, R9, 0x1, PT ;  /* 0x000000010900780c */ /* 0x000fe40003f06270 */
[----:B------:R-:W-:-:S04]  /*0580*/  LOP3.LUT R5, R5, 0x90, R6, 0x78, !PT ;  /* 0x0000009005057812 */ /* 0x000fc800078e7806 */
[C---:B------:R-:W-:Y:S02]  /*0590*/  LOP3.LUT R6, R5.reuse, 0x20, RZ, 0x3c, !PT ;  /* 0x0000002005067812 */ /* 0x040fe400078e3cff */
[C---:B------:R-:W-:Y:S02]  /*05a0*/  LOP3.LUT R7, R5.reuse, 0x40, RZ, 0x3c, !PT ;  /* 0x0000004005077812 */ /* 0x040fe400078e3cff */
[----:B------:R-:W-:Y:S01]  /*05b0*/  LOP3.LUT R14, R5, 0x60, RZ, 0x3c, !PT ;  /* 0x00000060050e7812 */ /* 0x000fe200078e3cff */
[----:B------:R-:W-:Y:S01]  /*05c0*/  IMAD.MOV.U32 R61, RZ, RZ, -0x800000 ;  /* 0xff800000ff3d7424 */ /* 0x000fe200078e00ff */
[----:B------:R-:W-:Y:S01]  /*05d0*/  MOV R60, 0xff800000 ;  /* 0xff800000003c7802 */ /* 0x000fe20000000f00 */
[----:B------:R-:W-:Y:S01]  /*05e0*/  IMAD.MOV.U32 R73, RZ, RZ, 0x3f800000 ;  /* 0x3f800000ff497424 */ /* 0x000fe200078e00ff */
[----:B------:R-:W-:Y:S01]  /*05f0*/  CS2R R36, SRZ ;  /* 0x0000000000247805 */ /* 0x000fe2000001ff00 */
[----:B-1----:R-:W-:Y:S01]  /*0600*/  IMAD.MOV.U32 R10, RZ, RZ, 0x3f800000 ;  /* 0x3f800000ff0a7424 */ /* 0x002fe200078e00ff */
[----:B------:R-:W-:Y:S01]  /*0610*/  CS2R R38, SRZ ;  /* 0x0000000000267805 */ /* 0x000fe2000001ff00 */
[----:B------:R-:W-:Y:S01]  /*0620*/  CS2R R56, SRZ ;  /* 0x0000000000387805 */ /* 0x000fe2000001ff00 */
[----:B------:R-:W-:Y:S01]  /*0630*/  CS2R R58, SRZ ;  /* 0x00000000003a7805 */ /* 0x000fe2000001ff00 */
[----:B------:R-:W-:Y:S01]  /*0640*/  CS2R R40, SRZ ;  /* 0x0000000000287805 */ /* 0x000fe2000001ff00 */
[----:B------:R-:W-:Y:S01]  /*0650*/  CS2R R42, SRZ ;  /* 0x00000000002a7805 */ /* 0x000fe2000001ff00 */
[----:B------:R-:W-:Y:S01]  /*0660*/  CS2R R48, SRZ ;  /* 0x0000000000307805 */ /* 0x000fe2000001ff00 */
[----:B------:R-:W-:Y:S01]  /*0670*/  CS2R R50, SRZ ;  /* 0x0000000000327805 */ /* 0x000fe2000001ff00 */
[C---:B------:R-:W-:Y:S01]  /*0680*/  IMAD.SHL.U32 R13, R0.reuse, 0x2, RZ ;  /* 0x00000002000d7824 */ /* 0x040fe200078e00ff */
[----:B--2---:R-:W-:Y:S04]  /*0690*/  STS.U16 [R5], R22 ;  /* 0x0000001605007388 */ /* 0x004fe80000000400 */
[----:B---3--:R-:W-:Y:S04]  /*06a0*/  STS.U16 [R5+0x400], R26 ;  /* 0x0004001a05007388 */ /* 0x008fe80000000400 */
[----:B-----5:R-:W-:Y:S04]  /*06b0*/  STS.U16 [R5+0x800], R30 ;  /* 0x0008001e05007388 */ /* 0x020fe80000000400 */
[----:B------:R-:W-:Y:S04]  /*06c0*/  STS.U16 [R5+0xc00], R32 ;  /* 0x000c002005007388 */ /* 0x000fe80000000400 */
[----:B------:R-:W-:Y:S04]  /*06d0*/  STS.U16 [R6+0x100], R23 ;  /* 0x0001001706007388 */ /* 0x000fe80000000400 */
[----:B------:R-:W-:Y:S04]  /*06e0*/  STS.U16 [R6+0x500], R27 ;  /* 0x0005001b06007388 */ /* 0x000fe80000000400 */
[----:B------:R-:W-:Y:S04]  /*06f0*/  STS.U16 [R6+0x900], R31 ;  /* 0x0009001f06007388 */ /* 0x000fe80000000400 */
[----:B------:R-:W-:Y:S04]  /*0700*/  STS.U16 [R6+0xd00], R19 ;  /* 0x000d001306007388 */ /* 0x000fe80000000400 */
[----:B------:R-:W-:Y:S04]  /*0710*/  STS.U16 [R7+0x200], R24 ;  /* 0x0002001807007388 */ /* 0x000fe80000000400 */
[----:B------:R-:W-:Y:S04]  /*0720*/  STS.U16 [R7+0x600], R28 ;  /* 0x0006001c07007388 */ /* 0x000fe80000000400 */
[----:B------:R-:W-:Y:S04]  /*0730*/  STS.U16 [R7+0xa00], R8 ;  /* 0x000a000807007388 */ /* 0x000fe80000000400 */
[----:B------:R0:W-:Y:S04]  /*0740*/  STS.U16 [R7+0xe00], R12 ;  /* 0x000e000c07007388 */ /* 0x0001e80000000400 */
[----:B------:R-:W-:Y:S04]  /*0750*/  STS.U16 [R14+0x300], R25 ;  /* 0x000300190e007388 */ /* 0x000fe80000000400 */
[----:B------:R-:W-:Y:S01]  /*0760*/  STS.U16 [R14+0x700], R29 ;  /* 0x0007001d0e007388 */ /* 0x000fe20000000400 */
[----:B0-----:R-:W-:-:S03]  /*0770*/  LOP3.LUT R12, R0, 0x3, RZ, 0xc0, !PT ;  /* 0x00000003000c7812 */ /* 0x001fc600078ec0ff */
[----:B------:R0:W-:Y:S04]  /*0780*/  STS.U16 [R14+0xb00], R11 ;  /* 0x000b000b0e007388 */ /* 0x0001e80000000400 */
[----:B------:R1:W-:Y:S01]  /*0790*/  STS.U16 [R14+0xf00], R16 ;  /* 0x000f00100e007388 */ /* 0x0003e20000000400 */
[C---:B0-----:R-:W-:Y:S01]  /*07a0*/  LOP3.LUT R11, R0.reuse, 0x60, RZ, 0xc0, !PT ;  /* 0x00000060000b7812 */ /* 0x041fe200078ec0ff */
[----:B-1----:R-:W-:Y:S01]  /*07b0*/  IMAD.SHL.U32 R14, R0, 0x8, RZ ;  /* 0x00000008000e7824 */ /* 0x002fe200078e00ff */
[----:B------:R-:W-:Y:S05]  /*07c0*/  @!P0 BRA `(.L_x_0) ;  /* 0x0000189000008947 */ /* 0x000fea0003800000 */
[----:B------:R-:W-:Y:S01]  /*07d0*/  LOP3.LUT R7, R0, 0x7, RZ, 0xc0, !PT ;  /* 0x0000000700077812 */ /* 0x000fe200078ec0ff */
[----:B------:R-:W-:Y:S01]  /*07e0*/  IMAD.MOV.U32 R27, RZ, RZ, c[0x0][0x1a4] ;  /* 0x00006900ff1b7624 */ /* 0x000fe200078e00ff */
[----:B------:R-:W-:Y:S01]  /*07f0*/  LOP3.LUT R10, R14, 0x30, RZ, 0xc0, !PT ;  /* 0x000000300e0a7812 */ /* 0x000fe200078ec0ff */
[----:B------:R-:W-:Y:S01]  /*0800*/  IMAD.MOV.U32 R73, RZ, RZ, 0x3f800000 ;  /* 0x3f800000ff497424 */ /* 0x000fe200078e00ff */
[----:B------:R-:W-:Y:S01]  /*0810*/  LOP3.LUT R17, R13, 0x10, RZ, 0xc0, !PT ;  /* 0x000000100d117812 */ /* 0x000fe200078ec0ff */
[C---:B------:R-:W-:Y:S01]  /*0820*/  IMAD R8, R7.reuse, 0x90, RZ ;  /* 0x0000009007087824 */ /* 0x040fe200078e02ff */
[----:B------:R-:W-:Y:S01]  /*0830*/  SHF.R.U32.HI R23, RZ, 0x2, R0 ;  /* 0x00000002ff177819 */ /* 0x000fe20000011600 */
[----:B------:R-:W-:Y:S01]  /*0840*/  IMAD R72, R7, 0x40, R10 ;  /* 0x0000004007487824 */ /* 0x000fe200078e020a */
[--C-:B------:R-:W-:Y:S01]  /*0850*/  LOP3.LUT R17, R17, 0x60, R0.reuse, 0xf8, !PT ;  /* 0x0000006011117812 */ /* 0x100fe200078ef800 */
[----:B------:R-:W-:Y:S01]  /*0860*/  IMAD R7, R2, c[0x0][0x1a0], RZ ;  /* 0x0000680002077a24 */ /* 0x000fe200078e02ff */
[----:B------:R-:W-:Y:S01]  /*0870*/  LOP3.LUT R10, R0, 0x1f, RZ, 0xc0, !PT ;  /* 0x0000001f000a7812 */ /* 0x000fe200078ec0ff */
[----:B------:R-:W-:Y:S01]  /*0880*/  IMAD.MOV.U32 R92, RZ, RZ, -0x800000 ;  /* 0xff800000ff5c7424 */ /* 0x000fe200078e00ff */
[----:B------:R-:W-:Y:S01]  /*0890*/  LOP3.LUT R25, R8, R17, RZ, 0x3c, !PT ;  /* 0x0000001108197212 */ /* 0x000fe200078e3cff */
[----:B------:R-:W-:Y:S01]  /*08a0*/  IMAD R8, R2, c[0x0][0x1b0], RZ ;  /* 0x00006c0002087a24 */ /* 0x000fe200078e02ff */
[----:B------:R-:W-:Y:S01]  /*08b0*/  SHF.R.U32.HI R16, RZ, 0x5, R0 ;  /* 0x00000005ff107819 */ /* 0x000fe20000011600 */
[C---:B------:R-:W-:Y:S01]  /*08c0*/  IMAD R20, R10.reuse, c[0x0][0x1b4], RZ ;  /* 0x00006d000a147a24 */ /* 0x040fe200078e02ff */
[----:B------:R-:W-:Y:S01]  /*08d0*/  SHF.R.U32.HI R22, RZ, 0x1, R11 ;  /* 0x00000001ff167819 */ /* 0x000fe2000001160b */
[----:B------:R-:W-:Y:S01]  /*08e0*/  IMAD R17, R10, c[0x0][0x1a8], RZ ;  /* 0x00006a000a117a24 */ /* 0x000fe200078e02ff */
[----:B------:R-:W-:Y:S01]  /*08f0*/  SGXT.U32 R23, R23, 0x3 ;  /* 0x000000031717781a */ /* 0x000fe20000000000 */
[----:B------:R-:W-:Y:S01]  /*0900*/  IMAD.SHL.U32 R18, R8, 0x2, RZ ;  /* 0x0000000208127824 */ /* 0x000fe200078e00ff */
[----:B------:R-:W-:Y:S01]  /*0910*/  SGXT.U32 R10, R16, 0x2 ;  /* 0x00000002100a781a */ /* 0x000fe20000000000 */
[----:B------:R-:W-:Y:S01]  /*0920*/  IMAD.SHL.U32 R16, R7, 0x2, RZ ;  /* 0x0000000207107824 */ /* 0x000fe200078e00ff */
[----:B------:R-:W-:Y:S01]  /*0930*/  SHF.L.U32 R21, R20, 0x1, RZ ;  /* 0x0000000114157819 */ /* 0x000fe200000006ff */
[----:B------:R-:W-:Y:S01]  /*0940*/  IMAD.SHL.U32 R19, R17, 0x2, RZ ;  /* 0x0000000211137824 */ /* 0x000fe200078e00ff */
[----:B------:R-:W-:Y:S01]  /*0950*/  LOP3.LUT R15, R15, R22, R23, 0xfe, !PT ;  /* 0x000000160f0f7212 */ /* 0x000fe200078efe17 */
[----:B------:R-:W-:Y:S01]  /*0960*/  IMAD.HI R7, R7, 0x2, RZ ;  /* 0x0000000207077827 */ /* 0x000fe200078e02ff */
[----:B------:R-:W-:Y:S01]  /*0970*/  IADD3 R23, P2, P3, R21, c[0x0][0x170], R18 ;  /* 0x00005c0015177a10 */ /* 0x000fe20007b5e012 */
[----:B------:R-:W-:Y:S01]  /*0980*/  CS2R R36, SRZ ;  /* 0x0000000000247805 */ /* 0x000fe2000001ff00 */
[----:B------:R-:W-:Y:S01]  /*0990*/  SHF.L.U32 R24, R0, 0x6, RZ ;  /* 0x0000000600187819 */ /* 0x000fe200000006ff */
[----:B------:R-:W-:Y:S01]  /*09a0*/  IMAD R18, R10, c[0x0][0x1a4], RZ ;  /* 0x000069000a127a24 */ /* 0x000fe200078e02ff */
[----:B------:R-:W-:Y:S01]  /*09b0*/  IADD3 R88, P0, P1, R19, c[0x0][0x168], R16 ;  /* 0x00005a0013587a10 */ /* 0x000fe2000791e010 */
[----:B------:R-:W-:Y:S01]  /*09c0*/  IMAD.HI R19, R8, 0x2, RZ ;  /* 0x0000000208137827 */ /* 0x000fe200078e02ff */
[----:B------:R-:W-:Y:S01]  /*09d0*/  LOP3.LUT R24, R24, 0x400, RZ, 0xc0, !PT ;  /* 0x0000040018187812 */ /* 0x000fe200078ec0ff */
[----:B------:R-:W-:Y:S01]  /*09e0*/  CS2R R38, SRZ ;  /* 0x0000000000267805 */ /* 0x000fe2000001ff00 */
[----:B------:R-:W-:Y:S01]  /*09f0*/  MOV R29, c[0x0][0x1b8] ;  /* 0x00006e00001d7a02 */ /* 0x000fe20000000f00 */
[----:B------:R-:W-:Y:S01]  /*0a00*/  IMAD.HI R8, R17, 0x2, RZ ;  /* 0x0000000211087827 */ /* 0x000fe200078e02ff */
[----:B------:R-:W-:Y:S01]  /*0a10*/  CS2R R56, SRZ ;  /* 0x0000000000387805 */ /* 0x000fe2000001ff00 */
[----:B------:R-:W-:Y:S01]  /*0a20*/  CS2R R58, SRZ ;  /* 0x00000000003a7805 */ /* 0x000fe2000001ff00 */
[----:B------:R-:W-:Y:S01]  /*0a30*/  CS2R R40, SRZ ;  /* 0x0000000000287805 */ /* 0x000fe2000001ff00 */
[C---:B------:R-:W-:Y:S01]  /*0a40*/  IMAD R17, R27.reuse, 0x4, R18 ;  /* 0x000000041b117824 */ /* 0x040fe200078e0212 */
[----:B------:R-:W-:Y:S01]  /*0a50*/  CS2R R42, SRZ ;  /* 0x00000000002a7805 */ /* 0x000fe2000001ff00 */
[----:B------:R-:W-:Y:S01]  /*0a60*/  IMAD R21, R10, c[0x0][0x1b8], RZ ;  /* 0x00006e000a157a24 */ /* 0x000fe200078e02ff */
[----:B------:R-:W-:Y:S01]  /*0a70*/  CS2R R48, SRZ ;  /* 0x0000000000307805 */ /* 0x000fe2000001ff00 */
[----:B------:R-:W-:Y:S01]  /*0a80*/  IMAD R10, R27, 0x4, R17 ;  /* 0x000000041b0a7824 */ /* 0x000fe200078e0211 */
[----:B------:R-:W-:Y:S01]  /*0a90*/  CS2R R50, SRZ ;  /* 0x0000000000327805 */ /* 0x000fe2000001ff00 */
[----:B------:R-:W-:Y:S01]  /*0aa0*/  IMAD.IADD R16, R24, 0x1, R25 ;  /* 0x0000000118107824 */ /* 0x000fe200078e0219 */
[----:B------:R-:W-:Y:S01]  /*0ab0*/  IADD3.X R25, R8, c[0x0][0x16c], R7, P0, P1 ;  /* 0x00005b0008197a10 */ /* 0x000fe200007e2407 */
[----:B------:R-:W-:Y:S01]  /*0ac0*/  IMAD.HI R20, R20, 0x2, RZ ;  /* 0x0000000214147827 */ /* 0x000fe200078e02ff */
[-C--:B------:R-:W-:Y:S01]  /*0ad0*/  LEA R112, P1, R18, R88.reuse, 0x1 ;  /* 0x0000005812707211 */ /* 0x080fe200078208ff */
[----:B------:R-:W-:Y:S01]  /*0ae0*/  UMOV UR4, URZ ;  /* 0x0000003f00047c82 */ /* 0x000fe20008000000 */
[----:B------:R-:W-:Y:S01]  /*0af0*/  LEA R86, P0, R21, R23, 0x1 ;  /* 0x0000001715567211 */ /* 0x000fe200078008ff */
[----:B------:R-:W-:Y:S01]  /*0b00*/  IMAD R7, R27, 0x4, R10 ;  /* 0x000000041b077824 */ /* 0x000fe200078e020a */
[----:B------:R-:W-:Y:S01]  /*0b10*/  IADD3.X R24, R20, c[0x0][0x174], R19, P2, P3 ;  /* 0x00005d0014187a10 */ /* 0x000fe200017e6413 */
[----:B------:R-:W-:Y:S01]  /*0b20*/  IMAD R19, R29, 0x4, R21 ;  /* 0x000000041d137824 */ /* 0x000fe200078e0215 */
[-C--:B------:R-:W-:Y:S01]  /*0b30*/  LEA R110, P2, R17, R88.reuse, 0x1 ;  /* 0x00000058116e7211 */ /* 0x080fe200078408ff */
[----:B------:R-:W-:Y:S01]  /*0b40*/  IMAD.MOV.U32 R101, RZ, RZ, -0x800000 ;  /* 0xff800000ff657424 */ /* 0x000fe200078e00ff */
[----:B------:R-:W-:Y:S01]  /*0b50*/  LEA R8, R27, R7, 0x2 ;  /* 0x000000071b087211 */ /* 0x000fe200078e10ff */
[----:B------:R-:W-:Y:S01]  /*0b60*/  IMAD R20, R29, 0x4, R19 ;  /* 0x000000041d147824 */ /* 0x000fe200078e0213 */
[-C--:B------:R-:W-:Y:S01]  /*0b70*/  LEA.HI.X.SX32 R111, R17, R25.reuse, 0x1, P2 ;  /* 0x00000019116f7211 */ /* 0x080fe200010f0eff */
[----:B------:R-:W-:Y:S01]  /*0b80*/  UMOV UR5, URZ ;  /* 0x0000003f00057c82 */ /* 0x000fe20008000000 */
[----:B------:R-:W-:Y:S01]  /*0b90*/  LEA.HI.X.SX32 R113, R18, R25, 0x1, P1 ;  /* 0x0000001912717211 */ /* 0x000fe200008f0eff */
[----:B------:R-:W-:Y:S01]  /*0ba0*/  IMAD R17, R27, 0x4, R8 ;  /* 0x000000041b117824 */ /* 0x000fe200078e0208 */
[-C--:B------:R-:W-:Y:S01]  /*0bb0*/  LEA R106, P2, R7, R88.reuse, 0x1 ;  /* 0x00000058076a7211 */ /* 0x080fe200078408ff */
[----:B------:R-:W-:Y:S01]  /*0bc0*/  IMAD R22, R29, 0x4, R20 ;  /* 0x000000041d167824 */ /* 0x000fe200078e0214 */
[----:B------:R-:W-:-:S02]  /*0bd0*/  LEA R108, P1, R10, R88, 0x1 ;  /* 0x000000580a6c7211 */ /* 0x000fc400078208ff */
[----:B------:R-:W-:Y:S02]  /*0be0*/  LEA R18, R27, R17, 0x2 ;  /* 0x000000111b127211 */ /* 0x000fe400078e10ff */
[-C--:B------:R-:W-:Y:S02]  /*0bf0*/  LEA.HI.X.SX32 R107, R7, R25.reuse, 0x1, P2 ;  /* 0x00000019076b7211 */ /* 0x080fe400010f0eff */
[----:B------:R-:W-:Y:S01]  /*0c00*/  LEA.HI.X.SX32 R109, R10, R25, 0x1, P1 ;  /* 0x000000190a6d7211 */ /* 0x000fe200008f0eff */
[----:B------:R-:W-:Y:S01]  /*0c10*/  IMAD R7, R27, 0x4, R18 ;  /* 0x000000041b077824 */ /* 0x000fe200078e0212 */
[-C--:B------:R-:W-:Y:S01]  /*0c20*/  LEA R104, P1, R8, R88.reuse, 0x1 ;  /* 0x0000005808687211 */ /* 0x080fe200078208ff */
[----:B------:R-:W-:Y:S01]  /*0c30*/  IMAD R10, R29, 0x4, R22 ;  /* 0x000000041d0a7824 */ /* 0x000fe200078e0216 */
[-C--:B------:R-:W-:Y:S02]  /*0c40*/  LEA R102, P2, R17, R88.reuse, 0x1 ;  /* 0x0000005811667211 */ /* 0x080fe400078408ff */
[----:B------:R-:W-:-:S02]  /*0c50*/  LEA R90, P3, R18, R88, 0x1 ;  /* 0x00000058125a7211 */ /* 0x000fc400078608ff */
[C---:B------:R-:W-:Y:S02]  /*0c60*/  LEA R88, P4, R7.reuse, R88, 0x1 ;  /* 0x0000005807587211 */ /* 0x040fe400078808ff */
[-C--:B------:R-:W-:Y:S02]  /*0c70*/  LEA.HI.X.SX32 R105, R8, R25.reuse, 0x1, P1 ;  /* 0x0000001908697211 */ /* 0x080fe400008f0eff */
[-C--:B------:R-:W-:Y:S01]  /*0c80*/  LEA.HI.X.SX32 R89, R7, R25.reuse, 0x1, P4 ;  /* 0x0000001907597211 */ /* 0x080fe200020f0eff */
[----:B------:R-:W-:Y:S01]  /*0c90*/  IMAD R7, R29, 0x4, R10 ;  /* 0x000000041d077824 */ /* 0x000fe200078e020a */
[----:B------:R-:W-:Y:S02]  /*0ca0*/  LEA.HI.X.SX32 R103, R17, R25, 0x1, P2 ;  /* 0x0000001911677211 */ /* 0x000fe400010f0eff */
[----:B------:R-:W-:Y:S02]  /*0cb0*/  LEA.HI.X.SX32 R87, R21, R24, 0x1, P0 ;  /* 0x0000001815577211 */ /* 0x000fe400000f0eff */
[----:B------:R-:W-:-:S02]  /*0cc0*/  LEA R8, R29, R7, 0x2 ;  /* 0x000000071d087211 */ /* 0x000fc400078e10ff */
[-C--:B------:R-:W-:Y:S02]  /*0cd0*/  LEA R84, P1, R19, R23.reuse, 0x1 ;  /* 0x0000001713547211 */ /* 0x080fe400078208ff */
[-C--:B------:R-:W-:Y:S01]  /*0ce0*/  LEA R82, P0, R20, R23.reuse, 0x1 ;  /* 0x0000001714527211 */ /* 0x080fe200078008ff */
[----:B------:R-:W-:Y:S01]  /*0cf0*/  IMAD R17, R29, 0x4, R8 ;  /* 0x000000041d117824 */ /* 0x000fe200078e0208 */
[----:B------:R-:W-:Y:S02]  /*0d00*/  LEA R80, P2, R22, R23, 0x1 ;  /* 0x0000001716507211 */ /* 0x000fe400078408ff */
[----:B------:R-:W-:Y:S02]  /*0d10*/  LEA.HI.X.SX32 R91, R18, R25, 0x1, P3 ;  /* 0x00000019125b7211 */ /* 0x000fe400018f0eff */
[-C--:B------:R-:W-:Y:S02]  /*0d20*/  LEA.HI.X.SX32 R85, R19, R24.reuse, 0x1, P1 ;  /* 0x0000001813557211 */ /* 0x080fe400008f0eff */
[----:B------:R-:W-:-:S02]  /*0d30*/  LEA.HI.X.SX32 R83, R20, R24, 0x1, P0 ;  /* 0x0000001814537211 */ /* 0x000fc400000f0eff */
[-C--:B------:R-:W-:Y:S02]  /*0d40*/  LEA.HI.X.SX32 R81, R22, R24.reuse, 0x1, P2 ;  /* 0x0000001816517211 */ /* 0x080fe400010f0eff */
[-C--:B------:R-:W-:Y:S02]  /*0d50*/  LEA R78, P0, R10, R23.reuse, 0x1 ;  /* 0x000000170a4e7211 */ /* 0x080fe400078008ff */
[-C--:B------:R-:W-:Y:S02]  /*0d60*/  LEA R76, P1, R7, R23.reuse, 0x1 ;  /* 0x00000017074c7211 */ /* 0x080fe400078208ff */
[-C--:B------:R-:W-:Y:S02]  /*0d70*/  LEA R74, P2, R8, R23.reuse, 0x1 ;  /* 0x00000017084a7211 */ /* 0x080fe400078408ff */
[----:B------:R-:W-:Y:S02]  /*0d80*/  LEA R18, P3, R17, R23, 0x1 ;  /* 0x0000001711127211 */ /* 0x000fe400078608ff */
[-C--:B------:R-:W-:Y:S01]  /*0d90*/  LEA.HI.X.SX32 R79, R10, R24.reuse, 0x1, P0 ;  /* 0x000000180a4f7211 */ /* 0x080fe200000f0eff */
[----:B------:R-:W-:Y:S01]  /*0da0*/  IMAD.MOV.U32 R10, RZ, RZ, 0x3f800000 ;  /* 0x3f800000ff0a7424 */ /* 0x000fe200078e00ff */
[----:B------:R-:W-:-:S02]  /*0db0*/  LEA.HI.X.SX32 R77, R7, R24, 0x1, P1 ;  /* 0x00000018074d7211 */ /* 0x000fc400008f0eff */
[-C--:B------:R-:W-:Y:S01]  /*0dc0*/  LEA.HI.X.SX32 R75, R8, R24.reuse, 0x1, P2 ;  /* 0x00000018084b7211 */ /* 0x080fe200010f0eff */
[----:B------:R-:W-:Y:S01]  /*0dd0*/  IMAD.MOV.U32 R8, RZ, RZ, RZ ;  /* 0x000000ffff087224 */ /* 0x000fe200078e00ff */
[----:B------:R-:W-:Y:S02]  /*0de0*/  LEA.HI.X.SX32 R19, R17, R24, 0x1, P3 ;  /* 0x0000001811137211 */ /* 0x000fe400018f0eff */
[----:B------:R-:W-:Y:S02]  /*0df0*/  MOV R17, RZ ;  /* 0x000000ff00117202 */ /* 0x000fe40000000f00 */
[----:B------:R-:W-:Y:S02]  /*0e00*/  LOP3.LUT R72, R72, 0x30, R13, 0x78, !PT ;  /* 0x0000003048487812 */ /* 0x000fe400078e780d */
[----:B------:R-:W-:Y:S02]  /*0e10*/  LOP3.LUT R7, R15, 0x8, RZ, 0xfc, !PT ;  /* 0x000000080f077812 */ /* 0x000fe400078efcff */
.L_x_1:
[----:B------:R-:W-:-:S04]  /*0e20*/  IMAD.WIDE R28, R17, 0x2, R104 ;  /* 0x00000002111c7825 */ /* 0x000fc800078e0268 */
[C---:B------:R-:W-:Y:S02]  /*0e30*/  IMAD.WIDE R32, R17.reuse, 0x2, R90 ;  /* 0x0000000211207825 */ /* 0x040fe400078e025a */
[----:B------:R-:W2:Y:S02]  /*0e40*/  LDG.E.U16 R28, [R28.64] ;  /* 0x000000061c1c7981 */ /* 0x000ea4000c1e1500 */
[C---:B------:R-:W-:Y:S02]  /*0e50*/  IMAD.WIDE R20, R17.reuse, 0x2, R112 ;  /* 0x0000000211147825 */ /* 0x040fe400078e0270 */
[----:B------:R-:W3:Y:S02]  /*0e60*/  LDG.E.U16 R32, [R32.64] ;  /* 0x0000000620207981 */ /* 0x000ee4000c1e1500 */
[C---:B------:R-:W-:Y:S02]  /*0e70*/  IMAD.WIDE R24, R17.reuse, 0x2, R108 ;  /* 0x0000000211187825 */ /* 0x040fe400078e026c */
[----:B------:R0:W4:Y:S02]  /*0e80*/  LDG.E.U16 R44, [R20.64] ;  /* 0x00000006142c7981 */ /* 0x000124000c1e1500 */
[----:B------:R-:W-:-:S02]  /*0e90*/  IMAD.WIDE R26, R17, 0x2, R106 ;  /* 0x00000002111a7825 */ /* 0x000fc400078e026a */
[----:B------:R1:W5:Y:S02]  /*0ea0*/  LDG.E.U16 R46, [R24.64] ;  /* 0x00000006182e7981 */ /* 0x000364000c1e1500 */
[C---:B------:R-:W-:Y:S02]  /*0eb0*/  IMAD.WIDE R30, R17.reuse, 0x2, R102 ;  /* 0x00000002111e7825 */ /* 0x040fe400078e0266 */
[----:B------:R-:W5:Y:S02]  /*0ec0*/  LDG.E.U16 R27, [R26.64] ;  /* 0x000000061a1b7981 */ /* 0x000f64000c1e1500 */
[C---:B------:R-:W-:Y:S02]  /*0ed0*/  IMAD.WIDE R34, R17.reuse, 0x2, R88 ;  /* 0x0000000211227825 */ /* 0x040fe400078e0258 */
[----:B------:R-:W5:Y:S02]  /*0ee0*/  LDG.E.U16 R31, [R30.64] ;  /* 0x000000061e1f7981 */ /* 0x000f64000c1e1500 */
[----:B------:R-:W-:-:S02]  /*0ef0*/  IMAD.WIDE R22, R17, 0x2, R110 ;  /* 0x0000000211167825 */ /* 0x000fc400078e026e */
[----:B------:R-:W5:Y:S04]  /*0f00*/  LDG.E.U16 R35, [R34.64] ;  /* 0x0000000622237981 */ /* 0x000f68000c1e1500 */
[----:B------:R1:W5:Y:S04]  /*0f10*/  LDG.E.U16 R45, [R22.64] ;  /* 0x00000006162d7981 */ /* 0x000368000c1e1500 */
[----:B------:R-:W-:Y:S01]  /*0f20*/  BAR.SYNC.DEFER_BLOCKING 0x0 ;  /* 0x0000000000007b1d */ /* 0x000fe20000010000 */
[----:B------:R-:W-:-:S04]  /*0f30*/  IMAD.WIDE R94, R8, 0x2, R86 ;  /* 0x00000002085e7825 */ /* 0x000fc800078e0256 */
[----:B0-----:R-:W-:-:S04]  /*0f40*/  IMAD.WIDE R20, R8, 0x2, R82 ;  /* 0x0000000208147825 */ /* 0x001fc800078e0252 */
[----:B-1----:R-:W-:-:S04]  /*0f50*/  IMAD.WIDE R22, R8, 0x2, R78 ;  /* 0x0000000208167825 */ /* 0x002fc800078e024e */
[----:B------:R-:W-:-:S04]  /*0f60*/  IMAD.WIDE R24, R8, 0x2, R74 ;  /* 0x0000000208187825 */ /* 0x000fc800078e024a */
[----:B------:R-:W-:-:S04]  /*0f70*/  IMAD.WIDE R52, R8, 0x2, R80 ;  /* 0x0000000208347825 */ /* 0x000fc800078e0250 */
[----:B------:R-:W-:-:S04]  /*0f80*/  IMAD.WIDE R114, R8, 0x2, R76 ;  /* 0x0000000208727825 */ /* 0x000fc800078e024c */
[C---:B------:R-:W-:Y:S01]  /*0f90*/  IMAD.WIDE R116, R8.reuse, 0x2, R18 ;  /* 0x0000000208747825 */ /* 0x040fe200078e0212 */
[----:B--2---:R-:W-:Y:S04]  /*0fa0*/  STS.U16 [R5+0x1400], R28 ;  /* 0x0014001c05007388 */ /* 0x004fe80000000400 */
[----:B---3--:R-:W-:Y:S04]  /*0fb0*/  STS.U16 [R5+0x1600], R32 ;  /* 0x0016002005007388 */ /* 0x008fe80000000400 */
[----:B----4-:R-:W-:Y:S04]  /*0fc0*/  STS.U16 [R5+0x1000], R44 ;  /* 0x0010002c05007388 */ /* 0x010fe80000000400 */
[----:B-----5:R-:W-:Y:S04]  /*0fd0*/  STS.U16 [R5+0x1200], R46 ;  /* 0x0012002e05007388 */ /* 0x020fe80000000400 */
[----:B------:R-:W-:Y:S04]  /*0fe0*/  STS.U16 [R6+0x1300], R27 ;  /* 0x0013001b06007388 */ /* 0x000fe80000000400 */
[----:B------:R-:W-:Y:S04]  /*0ff0*/  STS.U16 [R6+0x1500], R31 ;  /* 0x0015001f06007388 */ /* 0x000fe80000000400 */
[----:B------:R-:W-:Y:S04]  /*1000*/  STS.U16 [R6+0x1700], R35 ;  /* 0x0017002306007388 */ /* 0x000fe80000000400 */
[----:B------:R0:W-:Y:S04]  /*1010*/  STS.U16 [R6+0x1100], R45 ;  /* 0x0011002d06007388 */ /* 0x0001e80000000400 */
[----:B------:R-:W-:Y:S01]  /*1020*/  BAR.SYNC.DEFER_BLOCKING 0x0 ;  /* 0x0000000000007b1d */ /* 0x000fe20000010000 */
[----:B0-----:R-:W-:-:S05]  /*1030*/  IMAD.WIDE R44, R8, 0x2, R84 ;  /* 0x00000002082c7825 */ /* 0x001fca00078e0254 */
[----:B------:R0:W2:Y:S04]  /*1040*/  LDG.E.U16 R94, [R94.64] ;  /* 0x000000065e5e7981 */ /* 0x0000a8000c1e1500 */
[----:B------:R1:W3:Y:S04]  /*1050*/  LDG.E.U16 R98, [R20.64] ;  /* 0x0000000614627981 */ /* 0x0002e8000c1e1500 */
[----:B------:R1:W4:Y:S04]  /*1060*/  LDG.E.U16 R100, [R22.64] ;  /* 0x0000000616647981 */ /* 0x000328000c1e1500 */
[----:B------:R5:W3:Y:S04]  /*1070*/  LDG.E.U16 R96, [R24.64] ;  /* 0x0000000618607981 */ /* 0x000ae8000c1e1500 */
[----:B------:R0:W4:Y:S04]  /*1080*/  LDG.E.U16 R99, [R44.64] ;  /* 0x000000062c637981 */ /* 0x000128000c1e1500 */
[----:B------:R1:W4:Y:S04]  /*1090*/  LDG.E.U16 R97, [R52.64] ;  /* 0x0000000634617981 */ /* 0x000328000c1e1500 */
[----:B------:R1:W4:Y:S04]  /*10a0*/  LDG.E.U16 R93, [R114.64] ;  /* 0x00000006725d7981 */ /* 0x000328000c1e1500 */
[----:B0-----:R-:W4:Y:S04]  /*10b0*/  LDG.E.U16 R95, [R116.64] ;  /* 0x00000006745f7981 */ /* 0x001f28000c1e1500 */
[----:B------:R-:W-:Y:S04]  /*10c0*/  LDSM.16.MT88.4 R68, [R16] ;  /* 0x000000001044783b */ /* 0x000fe80000004200 */
[----:B------:R-:W0:Y:S04]  /*10d0*/  LDSM.16.M88.4 R32, [R72+0x1000] ;  /* 0x001000004820783b */ /* 0x000e280000000200 */
[----:B------:R-:W0:Y:S04]  /*10e0*/  LDSM.16.M88.4 R28, [R72+0x1200] ;  /* 0x00120000481c783b */ /* 0x000e280000000200 */
[----:B-----5:R-:W5:Y:S04]  /*10f0*/  LDSM.16.M88.4 R24, [R72+0x1400] ;  /* 0x001400004818783b */ /* 0x020f680000000200 */
[----:B-1----:R-:W1:Y:S04]  /*1100*/  LDSM.16.M88.4 R20, [R72+0x1600] ;  /* 0x001600004814783b */ /* 0x002e680000000200 */
[----:B------:R-:W1:Y:S04]  /*1110*/  LDSM.16.MT88.4 R60, [R16+0x800] ;  /* 0x00080000103c783b */ /* 0x000e680000004200 */
[----:B------:R-:W-:Y:S01]  /*1120*/  BAR.SYNC.DEFER_BLOCKING 0x0 ;  /* 0x0000000000007b1d */ /* 0x000fe20000010000 */
[C---:B0-----:R-:W-:Y:S08]  /*1130*/  HMMA.16816.F32.BF16 R64, R68.reuse, R32, RZ ;  /* 0x000000204440723c */ /* 0x041ff000000418ff */
[C---:B------:R-:W-:Y:S08]  /*1140*/  HMMA.16816.F32.BF16 R44, R68.reuse, R28, RZ ;  /* 0x0000001c442c723c */ /* 0x040ff000000418ff */
[C---:B-----5:R-:W-:Y:S08]  /*1150*/  HMMA.16816.F32.BF16 R52, R68.reuse, R24, RZ ;  /* 0x000000184434723c */ /* 0x060ff000000418ff */
[----:B-1----:R-:W-:Y:S08]  /*1160*/  HMMA.16816.F32.BF16 R68, R68, R20, RZ ;  /* 0x000000144444723c */ /* 0x002ff000000418ff */
[C---:B------:R-:W-:Y:S08]  /*1170*/  HMMA.16816.F32.BF16 R64, R60.reuse, R34, R64 ;  /* 0x000000223c40723c */ /* 0x040ff00000041840 */
[----:B------:R-:W-:Y:S01]  /*1180*/  HMMA.16816.F32.BF16 R44, R60, R30, R44 ;  /* 0x0000001e3c2c723c */ /* 0x000fe2000004182c */
[----:B------:R-:W-:-:S07]  /*1190*/  LEA R24, P1, R12, UR4, 0x1 ;  /* 0x000000040c187c11 */ /* 0x000fce000f8208ff */
[----:B------:R-:W-:Y:S01]  /*11a0*/  HMMA.16816.F32.BF16 R52, R60, R26, R52 ;  /* 0x0000001a3c34723c */ /* 0x000fe20000041834 */
[CC--:B------:R-:W-:Y:S02]  /*11b0*/  ISETP.GT.U32.AND P4, PT, R24.reuse, R7.reuse, PT ;  /* 0x000000071800720c */ /* 0x0c0fe40003f84070 */
[----:B------:R-:W-:Y:S02]  /*11c0*/  ISETP.GE.U32.AND P0, PT, R24, R7, PT ;  /* 0x000000071800720c */ /* 0x000fe40003f06070 */
[----:B------:R-:W-:-:S03]  /*11d0*/  IADD3.X R114, RZ, UR5, RZ, P1, !PT ;  /* 0x00000005ff727c10 */ /* 0x000fc60008ffe4ff */
[----:B------:R-:W-:Y:S01]  /*11e0*/  HMMA.16816.F32.BF16 R68, R60, R22, R68 ;  /* 0x000000163c44723c */ /* 0x000fe20000041844 */
[----:B------:R-:W-:Y:S01]  /*11f0*/  IADD3 R30, P5, R24, 0x9, RZ ;  /* 0x00000009181e7810 */ /* 0x000fe20007fbe0ff */
[----:B------:R-:W-:Y:S01]  /*1200*/  FMUL R21, R66, c[0x0][0x188] ;  /* 0x0000620042157a20 */ /* 0x000fe20000400000 */
[C---:B------:R-:W-:Y:S01]  /*1210*/  IADD3 R32, P1, R24.reuse, 0x10, RZ ;  /* 0x0000001018207810 */ /* 0x040fe20007f3e0ff */
[----:B------:R-:W-:Y:S01]  /*1220*/  FMUL R20, R67, c[0x0][0x188] ;  /* 0x0000620043147a20 */ /* 0x000fe20000400000 */
[----:B------:R-:W-:Y:S02]  /*1230*/  ISETP.GT.U32.AND P6, PT, R24, R15, PT ;  /* 0x0000000f1800720c */ /* 0x000fe40003fc4070 */
[C---:B------:R-:W-:Y:S02]  /*1240*/  ISETP.GT.U32.AND.EX P4, PT, R114.reuse, RZ, PT, P4 ;  /* 0x000000ff7200720c */ /* 0x040fe40003f84140 */
[----:B------:R-:W-:Y:S01]  /*1250*/  ISETP.GE.U32.AND.EX P0, PT, R114, RZ, PT, P0 ;  /* 0x000000ff7200720c */ /* 0x000fe20003f06100 */
[--C-:B------:R-:W-:Y:S01]  /*1260*/  IMAD.X R62, RZ, RZ, R114.reuse, P5 ;  /* 0x000000ffff3e7224 */ /* 0x100fe200028e0672 */
[----:B------:R-:W-:Y:S01]  /*1270*/  IADD3 R28, P2, R24, 0x11, RZ ;  /* 0x00000011181c7810 */ /* 0x000fe20007f5e0ff */
[----:B------:R-:W-:Y:S01]  /*1280*/  IMAD.X R63, RZ, RZ, R114, P1 ;  /* 0x000000ffff3f7224 */ /* 0x000fe200008e0672 */
[----:B------:R-:W-:Y:S01]  /*1290*/  ISETP.GT.U32.AND P1, PT, R30, R7, PT ;  /* 0x000000071e00720c */ /* 0x000fe20003f24070 */
[----:B------:R-:W-:Y:S01]  /*12a0*/  FMUL R23, R46, c[0x0][0x188] ;  /* 0x000062002e177a20 */ /* 0x000fe20000400000 */
[----:B------:R-:W-:-:S02]  /*12b0*/  FSEL R21, R21, -INF , !P4 ;  /* 0xff80000015157808 */ /* 0x000fc40006000000 */
[----:B------:R-:W-:Y:S02]  /*12c0*/  ISETP.GT.U32.AND.EX P6, PT, R114, RZ, PT, P6 ;  /* 0x000000ff7200720c */ /* 0x000fe40003fc4160 */
[----:B------:R-:W-:Y:S01]  /*12d0*/  FSEL R20, R20, -INF , !P0 ;  /* 0xff80000014147808 */ /* 0x000fe20004000000 */
[----:B------:R-:W-:Y:S01]  /*12e0*/  IMAD.X R61, RZ, RZ, R114, P2 ;  /* 0x000000ffff3d7224 */ /* 0x000fe200010e0672 */
[----:B------:R-:W-:Y:S01]  /*12f0*/  IADD3 R22, P3, R24, 0x18, RZ ;  /* 0x0000001818167810 */ /* 0x000fe20007f7e0ff */
[----:B------:R-:W-:Y:S01]  /*1300*/  FMUL R25, R47, c[0x0][0x188] ;  /* 0x000062002f197a20 */ /* 0x000fe20000400000 */
[----:B------:R-:W-:Y:S02]  /*1310*/  ISETP.GT.U32.AND P2, PT, R32, R7, PT ;  /* 0x000000072000720c */ /* 0x000fe40003f44070 */
[----:B------:R-:W-:Y:S02]  /*1320*/  ISETP.GT.U32.AND.EX P1, PT, R62, RZ, PT, P1 ;  /* 0x000000ff3e00720c */ /* 0x000fe40003f24110 */
[----:B------:R-:W-:-:S02]  /*1330*/  FSEL R23, R23, -INF , !P6 ;  /* 0xff80000017177808 */ /* 0x000fc40007000000 */
[----:B------:R-:W-:Y:S01]  /*1340*/  FMNMX R34, R21, R20, !PT ;  /* 0x0000001415227209 */ /* 0x000fe20007800000 */
[----:B------:R-:W-:Y:S01]  /*1350*/  FMUL R27, R54, c[0x0][0x188] ;  /* 0x00006200361b7a20 */ /* 0x000fe20000400000 */
[----:B------:R-:W-:Y:S02]  /*1360*/  IADD3.X R60, RZ, R114, RZ, P3, !PT ;  /* 0x00000072ff3c7210 */ /* 0x000fe40001ffe4ff */
[----:B------:R-:W-:Y:S02]  /*1370*/  ISETP.GT.U32.AND P3, PT, R28, R7, PT ;  /* 0x000000071c00720c */ /* 0x000fe40003f64070 */
[----:B------:R-:W-:Y:S02]  /*1380*/  ISETP.GT.U32.AND.EX P2, PT, R63, RZ, PT, P2 ;  /* 0x000000ff3f00720c */ /* 0x000fe40003f44120 */
[----:B------:R-:W-:Y:S02]  /*1390*/  FSEL R25, R25, -INF , !P1 ;  /* 0xff80000019197808 */ /* 0x000fe40004800000 */
[----:B------:R-:W-:Y:S01]  /*13a0*/  FMNMX R34, R23, R34, !PT ;  /* 0x0000002217227209 */ /* 0x000fe20007800000 */
[----:B------:R-:W-:Y:S01]  /*13b0*/  FMUL R29, R55, c[0x0][0x188] ;  /* 0x00006200371d7a20 */ /* 0x000fe20000400000 */
[----:B------:R-:W-:-:S02]  /*13c0*/  IADD3 R26, P5, R24, 0x19, RZ ;  /* 0x00000019181a7810 */ /* 0x000fc40007fbe0ff */
[-C--:B------:R-:W-:Y:S02]  /*13d0*/  ISETP.GT.U32.AND P4, PT, R22, R7.reuse, PT ;  /* 0x000000071600720c */ /* 0x080fe40003f84070 */
[----:B------:R-:W-:Y:S02]  /*13e0*/  ISETP.GT.U32.AND.EX P3, PT, R61, RZ, PT, P3 ;  /* 0x000000ff3d00720c */ /* 0x000fe40003f64130 */
[----:B------:R-:W-:Y:S02]  /*13f0*/  FSEL R27, R27, -INF , !P2 ;  /* 0xff8000001b1b7808 */ /* 0x000fe40005000000 */
[----:B------:R-:W-:Y:S01]  /*1400*/  FMNMX R34, R25, R34, !PT ;  /* 0x0000002219227209 */ /* 0x000fe20007800000 */
[----:B------:R-:W-:Y:S01]  /*1410*/  IMAD.X R35, RZ, RZ, R114, P5 ;  /* 0x000000ffff237224 */ /* 0x000fe200028e0672 */
[----:B------:R-:W-:Y:S01]  /*1420*/  ISETP.GT.U32.AND P5, PT, R26, R7, PT ;  /* 0x000000071a00720c */ /* 0x000fe20003fa4070 */
[----:B------:R-:W-:Y:S01]  /*1430*/  FMUL R33, R70, c[0x0][0x188] ;  /* 0x0000620046217a20 */ /* 0x000fe20000400000 */
[----:B------:R-:W-:-:S02]  /*1440*/  ISETP.GT.U32.AND.EX P4, PT, R60, RZ, PT, P4 ;  /* 0x000000ff3c00720c */ /* 0x000fc40003f84140 */
[----:B------:R-:W-:Y:S02]  /*1450*/  FSEL R29, R29, -INF , !P3 ;  /* 0xff8000001d1d7808 */ /* 0x000fe40005800000 */
[----:B------:R-:W-:Y:S01]  /*1460*/  FMNMX R34, R27, R34, !PT ;  /* 0x000000221b227209 */ /* 0x000fe20007800000 */
[----:B------:R-:W-:Y:S01]  /*1470*/  FMUL R31, R71, c[0x0][0x188] ;  /* 0x00006200471f7a20 */ /* 0x000fe20000400000 */
[----:B------:R-:W-:Y:S02]  /*1480*/  ISETP.GT.U32.AND.EX P5, PT, R35, RZ, PT, P5 ;  /* 0x000000ff2300720c */ /* 0x000fe40003fa4150 */
[----:B------:R-:W-:Y:S02]  /*1490*/  FSEL R33, R33, -INF , !P4 ;  /* 0xff80000021217808 */ /* 0x000fe40006000000 */
[----:B------:R-:W-:Y:S02]  /*14a0*/  FMNMX R34, R29, R34, !PT ;  /* 0x000000221d227209 */ /* 0x000fe40007800000 */
[----:B------:R-:W-:-:S02]  /*14b0*/  FSEL R31, R31, -INF , !P5 ;  /* 0xff8000001f1f7808 */ /* 0x000fc40006800000 */
[----:B------:R-:W-:-:S04]  /*14c0*/  FMNMX R34, R33, R34, !PT ;  /* 0x0000002221227209 */ /* 0x000fc80007800000 */
[----:B------:R-:W-:Y:S02]  /*14d0*/  FMNMX R34, R31, R34, !PT ;  /* 0x000000221f227209 */ /* 0x000fe40007800000 */
[CC--:B------:R-:W-:Y:S02]  /*14e0*/  ISETP.GE.U32.AND P1, PT, R24.reuse, R15.reuse, PT ;  /* 0x0000000f1800720c */ /* 0x0c0fe40003f26070 */
[----:B------:R-:W-:Y:S01]  /*14f0*/  IADD3 R24, P2, R24, 0x8, RZ ;  /* 0x0000000818187810 */ /* 0x000fe20007f5e0ff */
[----:B------:R-:W0:Y:S01]  /*1500*/  SHFL.BFLY PT, R47, R34, 0x2, 0x1f ;  /* 0x0c401f00222f7f89 */ /* 0x000e2200000e0000 */
[-C--:B------:R-:W-:Y:S01]  /*1510*/  ISETP.GT.U32.AND P4, PT, R28, R15.reuse, PT ;  /* 0x0000000f1c00720c */ /* 0x080fe20003f84070 */
[----:B------:R-:W-:Y:S02]  /*1520*/  FMUL R64, R64, c[0x0][0x188] ;  /* 0x0000620040407a20 */ /* 0x000fe40000400000 */
[----:B------:R-:W-:Y:S01]  /*1530*/  IMAD.X R28, RZ, RZ, R114, P2 ;  /* 0x000000ffff1c7224 */ /* 0x000fe200010e0672 */
[-C--:B------:R-:W-:Y:S01]  /*1540*/  ISETP.GT.U32.AND P2, PT, R24, R15.reuse, PT ;  /* 0x0000000f1800720c */ /* 0x080fe20003f44070 */
[----:B------:R-:W-:Y:S01]  /*1550*/  FMUL R24, R65, c[0x0][0x188] ;  /* 0x0000620041187a20 */ /* 0x000fe20000400000 */
[----:B------:R-:W-:-:S02]  /*1560*/  ISETP.GT.U32.AND P3, PT, R22, R15, PT ;  /* 0x0000000f1600720c */ /* 0x000fc40003f64070 */
[----:B------:R-:W-:Y:S02]  /*1570*/  ISETP.GE.U32.AND.EX P1, PT, R114, RZ, PT, P1 ;  /* 0x000000ff7200720c */ /* 0x000fe40003f26110 */
[----:B------:R-:W-:Y:S02]  /*1580*/  FSEL R22, R64, -INF , !P6 ;  /* 0xff80000040167808 */ /* 0x000fe40007000000 */
[-C--:B------:R-:W-:Y:S01]  /*1590*/  ISETP.GT.U32.AND P6, PT, R26, R15.reuse, PT ;  /* 0x0000000f1a00720c */ /* 0x080fe20003fc4070 */
[----:B------:R-:W-:Y:S01]  /*15a0*/  FMUL R26, R44, c[0x0][0x188] ;  /* 0x000062002c1a7a20 */ /* 0x000fe20000400000 */
[-C--:B------:R-:W-:Y:S02]  /*15b0*/  ISETP.GT.U32.AND P5, PT, R30, R15.reuse, PT ;  /* 0x0000000f1e00720c */ /* 0x080fe40003fa4070 */
[----:B------:R-:W-:Y:S02]  /*15c0*/  ISETP.GT.U32.AND.EX P2, PT, R28, RZ, PT, P2 ;  /* 0x000000ff1c00720c */ /* 0x000fe40003f44120 */
[----:B------:R-:W-:Y:S01]  /*15d0*/  FSEL R24, R24, -INF , !P1 ;  /* 0xff80000018187808 */ /* 0x000fe20004800000 */
[----:B------:R-:W-:Y:S01]  /*15e0*/  FMUL R28, R45, c[0x0][0x188] ;  /* 0x000062002d1c7a20 */ /* 0x000fe20000400000 */
[----:B------:R-:W-:-:S02]  /*15f0*/  ISETP.GT.U32.AND P0, PT, R32, R15, PT ;  /* 0x0000000f2000720c */ /* 0x000fc40003f04070 */
[----:B------:R-:W-:Y:S02]  /*1600*/  ISETP.GT.U32.AND.EX P5, PT, R62, RZ, PT, P5 ;  /* 0x000000ff3e00720c */ /* 0x000fe40003fa4150 */
[----:B------:R-:W-:Y:S02]  /*1610*/  FSEL R26, R26, -INF , !P2 ;  /* 0xff8000001a1a7808 */ /* 0x000fe40005000000 */
[----:B------:R-:W-:Y:S01]  /*1620*/  FMNMX R45, R22, R24, !PT ;  /* 0x00000018162d7209 */ /* 0x000fe20007800000 */
[----:B------:R-:W-:Y:S01]  /*1630*/  FMUL R46, R52, c[0x0][0x188] ;  /* 0x00006200342e7a20 */ /* 0x000fe20000400000 */
[----:B------:R-:W-:Y:S02]  /*1640*/  ISETP.GT.U32.AND.EX P0, PT, R63, RZ, PT, P0 ;  /* 0x000000ff3f00720c */ /* 0x000fe40003f04100 */
[----:B------:R-:W-:Y:S02]  /*1650*/  FSEL R28, R28, -INF , !P5 ;  /* 0xff8000001c1c7808 */ /* 0x000fe40006800000 */
[----:B------:R-:W-:Y:S01]  /*1660*/  FMNMX R45, R26, R45, !PT ;  /* 0x0000002d1a2d7209 */ /* 0x000fe20007800000 */
[----:B------:R-:W-:Y:S01]  /*1670*/  FMUL R44, R53, c[0x0][0x188] ;  /* 0x00006200352c7a20 */ /* 0x000fe20000400000 */
[----:B------:R-:W-:-:S02]  /*1680*/  ISETP.GT.U32.AND.EX P4, PT, R61, RZ, PT, P4 ;  /* 0x000000ff3d00720c */ /* 0x000fc40003f84140 */
[----:B------:R-:W-:Y:S02]  /*1690*/  FSEL R46, R46, -INF , !P0 ;  /* 0xff8000002e2e7808 */ /* 0x000fe40004000000 */
[----:B------:R-:W-:Y:S02]  /*16a0*/  FMNMX R45, R28, R45, !PT ;  /* 0x0000002d1c2d7209 */ /* 0x000fe40007800000 */
[----:B0-----:R-:W-:Y:S01]  /*16b0*/  FMNMX R47, R34, R47, !PT ;  /* 0x0000002f222f7209 */ /* 0x001fe20007800000 */
[----:B------:R-:W-:Y:S01]  /*16c0*/  FMUL R34, R68, c[0x0][0x188] ;  /* 0x0000620044227a20 */ /* 0x000fe20000400000 */
[----:B------:R-:W-:Y:S02]  /*16d0*/  ISETP.GT.U32.AND.EX P3, PT, R60, RZ, PT, P3 ;  /* 0x000000ff3c00720c */ /* 0x000fe40003f64130 */
[----:B------:R-:W-:Y:S02]  /*16e0*/  FSEL R44, R44, -INF , !P4 ;  /* 0xff8000002c2c7808 */ /* 0x000fe40006000000 */
[----:B------:R-:W-:Y:S01]  /*16f0*/  FMNMX R45, R46, R45, !PT ;  /* 0x0000002d2e2d7209 */ /* 0x000fe20007800000 */
[----:B------:R-:W0:Y:S01]  /*1700*/  SHFL.BFLY PT, R52, R47, 0x1, 0x1f ;  /* 0x0c201f002f347f89 */ /* 0x000e2200000e0000 */
[----:B------:R-:W-:Y:S01]  /*1710*/  FMUL R30, R69, c[0x0][0x188] ;  /* 0x00006200451e7a20 */ /* 0x000fe20000400000 */
[----:B------:R-:W-:-:S02]  /*1720*/  ISETP.GT.U32.AND.EX P6, PT, R35, RZ, PT, P6 ;  /* 0x000000ff2300720c */ /* 0x000fc40003fc4160 */
[----:B------:R-:W-:Y:S02]  /*1730*/  FSEL R34, R34, -INF , !P3 ;  /* 0xff80000022227808 */ /* 0x000fe40005800000 */
[----:B------:R-:W-:Y:S02]  /*1740*/  FMNMX R45, R44, R45, !PT ;  /* 0x0000002d2c2d7209 */ /* 0x000fe40007800000 */
[----:B------:R-:W-:Y:S02]  /*1750*/  FSEL R30, R30, -INF , !P6 ;  /* 0xff8000001e1e7808 */ /* 0x000fe40007000000 */
[----:B------:R-:W-:-:S04]  /*1760*/  FMNMX R45, R34, R45, !PT ;  /* 0x0000002d222d7209 */ /* 0x000fc80007800000 */
[----:B------:R-:W-:-:S05]  /*1770*/  FMNMX R45, R30, R45, !PT ;  /* 0x0000002d1e2d7209 */ /* 0x000fca0007800000 */
[----:B------:R-:W1:Y:S01]  /*1780*/  SHFL.BFLY PT, R32, R45, 0x2, 0x1f ;  /* 0x0c401f002d207f89 */ /* 0x000e6200000e0000 */
[----:B0-----:R-:W-:-:S04]  /*1790*/  FMNMX R52, R47, R52, !PT ;  /* 0x000000342f347209 */ /* 0x001fc80007800000 */
[----:B------:R-:W-:-:S05]  /*17a0*/  FMNMX R60, R52, R101, !PT ;  /* 0x00000065343c7209 */ /* 0x000fca0007800000 */
[----:B------:R-:W-:-:S04]  /*17b0*/  FADD R21, R21, -R60 ;  /* 0x8000003c15157221 */ /* 0x000fc80000000000 */
[----:B------:R-:W-:Y:S02]  /*17c0*/  FMUL R52, R21, 1.4426950216293334961 ;  /* 0x3fb8aa3b15347820 */ /* 0x000fe40000400000 */
[----:B------:R-:W-:Y:S01]  /*17d0*/  FADD R21, R20, -R60 ;  /* 0x8000003c14157221 */ /* 0x000fe20000000000 */
[----:B-1----:R-:W-:-:S03]  /*17e0*/  FMNMX R20, R45, R32, !PT ;  /* 0x000000202d147209 */ /* 0x002fc60007800000 */
[----:B------:R-:W-:Y:S02]  /*17f0*/  FMUL R53, R21, 1.4426950216293334961 ;  /* 0x3fb8aa3b15357820 */ /* 0x000fe40000400000 */
[----:B------:R-:W0:Y:S04]  /*1800*/  SHFL.BFLY PT, R21, R20, 0x1, 0x1f ;  /* 0x0c201f0014157f89 */ /* 0x000e2800000e0000 */
[----:B--2---:R-:W-:Y:S04]  /*1810*/  STS.U16 [R5+0x1000], R94 ;  /* 0x0010005e05007388 */ /* 0x004fe80000000400 */
[----:B---3--:R-:W-:Y:S04]  /*1820*/  STS.U16 [R5+0x1200], R98 ;  /* 0x0012006205007388 */ /* 0x008fe80000000400 */
[----:B----4-:R-:W-:Y:S04]  /*1830*/  STS.U16 [R5+0x1400], R100 ;  /* 0x0014006405007388 */ /* 0x010fe80000000400 */
[----:B------:R-:W-:Y:S04]  /*1840*/  STS.U16 [R5+0x1600], R96 ;  /* 0x0016006005007388 */ /* 0x000fe80000000400 */
[----:B------:R-:W-:Y:S04]  /*1850*/  STS.U16 [R6+0x1100], R99 ;  /* 0x0011006306007388 */ /* 0x000fe80000000400 */
[----:B------:R-:W-:Y:S04]  /*1860*/  STS.U16 [R6+0x1300], R97 ;  /* 0x0013006106007388 */ /* 0x000fe80000000400 */
[----:B------:R-:W-:Y:S04]  /*1870*/  STS.U16 [R6+0x1500], R93 ;  /* 0x0015005d06007388 */ /* 0x000fe80000000400 */
[----:B------:R-:W-:Y:S01]  /*1880*/  STS.U16 [R6+0x1700], R95 ;  /* 0x0017005f06007388 */ /* 0x000fe20000000400 */
[----:B0-----:R-:W-:-:S04]  /*1890*/  FMNMX R21, R20, R21, !PT ;  /* 0x0000001514157209 */ /* 0x001fc80007800000 */
[----:B------:R-:W-:Y:S01]  /*18a0*/  FMNMX R61, R21, R92, !PT ;  /* 0x0000005c153d7209 */ /* 0x000fe20007800000 */
[--C-:B------:R-:W-:Y:S02]  /*18b0*/  FADD R25, R25, -R60.reuse ;  /* 0x8000003c19197221 */ /* 0x100fe40000000000 */
[----:B------:R-:W-:Y:S02]  /*18c0*/  FADD R23, R23, -R60 ;  /* 0x8000003c17177221 */ /* 0x000fe40000000000 */
[----:B------:R-:W-:Y:S02]  /*18d0*/  FADD R20, -R60, R101 ;  /* 0x000000653c147221 */ /* 0x000fe40000000100 */
[----:B------:R-:W-:Y:S02]  /*18e0*/  FADD R22, R22, -R61 ;  /* 0x8000003d16167221 */ /* 0x000fe40000000000 */
[----:B------:R-:W-:Y:S02]  /*18f0*/  FMUL R25, R25, 1.4426950216293334961 ;  /* 0x3fb8aa3b19197820 */ /* 0x000fe40000400000 */
[----:B------:R-:W-:-:S02]  /*1900*/  FMUL R23, R23, 1.4426950216293334961 ;  /* 0x3fb8aa3b17177820 */ /* 0x000fc40000400000 */
[----:B------:R-:W-:Y:S02]  /*1910*/  FMUL R20, R20, 1.4426950216293334961 ;  /* 0x3fb8aa3b14147820 */ /* 0x000fe40000400000 */
[----:B------:R-:W-:Y:S02]  /*1920*/  FMUL R22, R22, 1.4426950216293334961 ;  /* 0x3fb8aa3b16167820 */ /* 0x000fe40000400000 */
[----:B------:R-:W-:Y:S01]  /*1930*/  FADD R24, R24, -R61 ;  /* 0x8000003d18187221 */ /* 0x000fe20000000000 */
[----:B------:R-:W-:Y:S03]  /*1940*/  MUFU.EX2 R32, R25 ;  /* 0x0000001900207308 */ /* 0x000fe60000000800 */
[----:B------:R-:W-:-:S05]  /*1950*/  FMUL R24, R24, 1.4426950216293334961 ;  /* 0x3fb8aa3b18187820 */ /* 0x000fca0000400000 */
[----:B------:R-:W-:Y:S01]  /*1960*/  MUFU.EX2 R35, R23 ;  /* 0x0000001700237308 */ /* 0x000fe20000000800 */
[----:B------:R-:W-:-:S07]  /*1970*/  FADD R46, R46, -R61 ;  /* 0x8000003d2e2e7221 */ /* 0x000fce0000000000 */
[----:B------:R-:W-:Y:S08]  /*1980*/  MUFU.EX2 R63, R20 ;  /* 0x00000014003f7308 */ /* 0x000ff00000000800 */
[----:B------:R-:W-:Y:S01]  /*1990*/  MUFU.EX2 R25, R22 ;  /* 0x0000001600197308 */ /* 0x000fe20000000800 */
[----:B------:R-:W-:Y:S01]  /*19a0*/  BAR.SYNC.DEFER_BLOCKING 0x0 ;  /* 0x0000000000007b1d */ /* 0x000fe20000010000 */
[----:B------:R-:W-:-:S06]  /*19b0*/  FADD R33, R33, -R60 ;  /* 0x8000003c21217221 */ /* 0x000fcc0000000000 */
[----:B------:R0:W-:Y:S01]  /*19c0*/  MUFU.EX2 R70, R24 ;  /* 0x0000001800467308 */ /* 0x0001e20000000800 */
[--C-:B------:R-:W-:Y:S02]  /*19d0*/  FADD R26, R26, -R61.reuse ;  /* 0x8000003d1a1a7221 */ /* 0x100fe40000000000 */
[----:B------:R-:W-:Y:S02]  /*19e0*/  FADD R28, R28, -R61 ;  /* 0x8000003d1c1c7221 */ /* 0x000fe40000000000 */
[----:B0-----:R-:W-:Y:S01]  /*19f0*/  FADD R24, -R61, R92 ;  /* 0x0000005c3d187221 */ /* 0x001fe20000000100 */
[----:B------:R-:W0:Y:S03]  /*1a00*/  LDSM.16.M88.4 R20, [R72+0x1000] ;  /* 0x001000004814783b */ /* 0x000e260000000200 */
[----:B------:R-:W-:Y:S02]  /*1a10*/  FMUL R66, R24, 1.4426950216293334961 ;  /* 0x3fb8aa3b18427820 */ /* 0x000fe40000400000 */
[----:B------:R-:W-:-:S02]  /*1a20*/  FMUL R68, R46, 1.4426950216293334961 ;  /* 0x3fb8aa3b2e447820 */ /* 0x000fc40000400000 */
[----:B------:R-:W-:Y:S02]  /*1a30*/  FADD R24, R44, -R61 ;  /* 0x8000003d2c187221 */ /* 0x000fe40000000000 */
[----:B------:R-:W-:Y:S01]  /*1a40*/  FMUL R33, R33, 1.4426950216293334961 ;  /* 0x3fb8aa3b21217820 */ /* 0x000fe20000400000 */
[----:B------:R-:W1:Y:S01]  /*1a50*/  LDSM.16.M88.4 R44, [R72+0x1200] ;  /* 0x00120000482c783b */ /* 0x000e620000000200 */
[----:B------:R-:W-:Y:S02]  /*1a60*/  FMUL R26, R26, 1.4426950216293334961 ;  /* 0x3fb8aa3b1a1a7820 */ /* 0x000fe40000400000 */
[----:B------:R-:W-:Y:S01]  /*1a70*/  FMUL R28, R28, 1.4426950216293334961 ;  /* 0x3fb8aa3b1c1c7820 */ /* 0x000fe20000400000 */
[----:B------:R-:W-:Y:S01]  /*1a80*/  MUFU.EX2 R52, R52 ;  /* 0x0000003400347308 */ /* 0x000fe20000000800 */
[----:B------:R-:W-:-:S07]  /*1a90*/  FADD R27, R27, -R60 ;  /* 0x8000003c1b1b7221 */ /* 0x000fce0000000000 */
[----:B------:R-:W2:Y:S01]  /*1aa0*/  MUFU.EX2 R53, R53 ;  /* 0x0000003500357308 */ /* 0x000ea20000000800 */
[----:B------:R-:W-:-:S07]  /*1ab0*/  FADD R29, R29, -R60 ;  /* 0x8000003c1d1d7221 */ /* 0x000fce0000000000 */
[----:B------:R-:W-:Y:S01]  /*1ac0*/  MUFU.EX2 R62, R33 ;  /* 0x00000021003e7308 */ /* 0x000fe20000000800 */
[----:B------:R-:W-:-:S07]  /*1ad0*/  FMUL R27, R27, 1.4426950216293334961 ;  /* 0x3fb8aa3b1b1b7820 */ /* 0x000fce0000400000 */
[----:B------:R-:W-:Y:S01]  /*1ae0*/  MUFU.EX2 R33, R26 ;  /* 0x0000001a00217308 */ /* 0x000fe20000000800 */
[----:B------:R-:W-:-:S07]  /*1af0*/  FADD R31, R31, -R60 ;  /* 0x8000003c1f1f7221 */ /* 0x000fce0000000000 */
[----:B------:R3:W4:Y:S08]  /*1b00*/  MUFU.EX2 R54, R28 ;  /* 0x0000001c00367308 */ /* 0x0007300000000800 */
[----:B------:R-:W5:Y:S01]  /*1b10*/  MUFU.EX2 R66, R66 ;  /* 0x0000004200427308 */ /* 0x000f620000000800 */
[----:B------:R-:W-:Y:S02]  /*1b20*/  FMUL R29, R29, 1.4426950216293334961 ;  /* 0x3fb8aa3b1d1d7820 */ /* 0x000fe40000400000 */
[----:B------:R-:W-:-:S02]  /*1b30*/  FMUL R71, R24, 1.4426950216293334961 ;  /* 0x3fb8aa3b18477820 */ /* 0x000fc40000400000 */
[----:B------:R-:W-:Y:S02]  /*1b40*/  FADD R34, R34, -R61 ;  /* 0x8000003d22227221 */ /* 0x000fe40000000000 */
[----:B------:R-:W-:Y:S01]  /*1b50*/  FMUL R31, R31, 1.4426950216293334961 ;  /* 0x3fb8aa3b1f1f7820 */ /* 0x000fe20000400000 */
[----:B------:R-:W0:Y:S01]  /*1b60*/  MUFU.EX2 R64, R27 ;  /* 0x0000001b00407308 */ /* 0x000e220000000800 */
[----:B--2---:R-:W-:Y:S02]  /*1b70*/  FADD R92, R52, R53 ;  /* 0x00000035345c7221 */ /* 0x004fe40000000000 */
[----:B------:R-:W-:Y:S01]  /*1b80*/  FMUL R69, R34, 1.4426950216293334961 ;  /* 0x3fb8aa3b22457820 */ /* 0x000fe20000400000 */
[----:B---3--:R-:W-:Y:S01]  /*1b90*/  F2FP.BF16.PACK_AB R28, R70, R25 ;  /* 0x00000019461c723e */ /* 0x008fe200000010ff */
[----:B------:R-:W-:-:S03]  /*1ba0*/  FADD R34, R30, -R61 ;  /* 0x8000003d1e227221 */ /* 0x000fc60000000000 */
[----:B------:R-:W2:Y:S01]  /*1bb0*/  MUFU.EX2 R68, R68 ;  /* 0x0000004400447308 */ /* 0x000ea20000000800 */
[C---:B------:R-:W-:Y:S01]  /*1bc0*/  FMUL R38, R63.reuse, R38 ;  /* 0x000000263f267220 */ /* 0x040fe20000400000 */
[----:B----4-:R-:W-:Y:S01]  /*1bd0*/  F2FP.BF16.PACK_AB R30, R54, R33 ;  /* 0x00000021361e723e */ /* 0x010fe200000010ff */
[----:B------:R-:W-:Y:S02]  /*1be0*/  FMUL R39, R63, R39 ;  /* 0x000000273f277220 */ /* 0x000fe40000400000 */
[----:B-----5:R-:W-:-:S03]  /*1bf0*/  FMUL R36, R66, R36 ;  /* 0x0000002442247220 */ /* 0x020fc60000400000 */
[----:B------:R3:W4:Y:S01]  /*1c00*/  MUFU.EX2 R67, R29 ;  /* 0x0000001d00437308 */ /* 0x0007220000000800 */
[----:B------:R-:W-:Y:S02]  /*1c10*/  FMUL R37, R66, R37 ;  /* 0x0000002542257220 */ /* 0x000fe40000400000 */
[----:B------:R-:W-:-:S05]  /*1c20*/  FADD R55, R35, R92 ;  /* 0x0000005c23377221 */ /* 0x000fca0000000000 */
[----:B------:R5:W-:Y:S01]  /*1c30*/  MUFU.EX2 R65, R31 ;  /* 0x0000001f00417308 */ /* 0x000be20000000800 */
[----:B---3--:R-:W-:Y:S01]  /*1c40*/  F2FP.BF16.PACK_AB R29, R53, R52 ;  /* 0x00000034351d723e */ /* 0x008fe200000010ff */
[----:B------:R-:W-:-:S06]  /*1c50*/  FADD R52, R25, R70 ;  /* 0x0000004619347221 */ /* 0x000fcc0000000000 */
[----:B------:R-:W3:Y:S01]  /*1c60*/  MUFU.EX2 R71, R71 ;  /* 0x0000004700477308 */ /* 0x000ee20000000800 */
[----:B-----5:R-:W-:Y:S01]  /*1c70*/  F2FP.BF16.PACK_AB R31, R32, R35 ;  /* 0x00000023201f723e */ /* 0x020fe200000010ff */
[----:B------:R-:W-:Y:S01]  /*1c80*/  FADD R53, R33, R52 ;  /* 0x0000003421357221 */ /* 0x000fe20000000000 */
[----:B------:R-:W-:Y:S01]  /*1c90*/  LDSM.16.M88.4 R24, [R72+0x1400] ;  /* 0x001400004818783b */ /* 0x000fe20000000200 */
[----:B------:R-:W-:-:S04]  /*1ca0*/  FMUL R52, R34, 1.4426950216293334961 ;  /* 0x3fb8aa3b22347820 */ /* 0x000fc80000400000 */
[----:B------:R-:W5:Y:S01]  /*1cb0*/  MUFU.EX2 R69, R69 ;  /* 0x0000004500457308 */ /* 0x000f620000000800 */
[----:B------:R-:W-:Y:S01]  /*1cc0*/  FADD R55, R32, R55 ;  /* 0x0000003720377221 */ /* 0x000fe20000000000 */
[----:B0-----:R-:W-:Y:S01]  /*1cd0*/  HMMA.16816.F32.BF16 R36, R28, R20, R36 ;  /* 0x000000141c24723c */ /* 0x001fe20000041824 */
[----:B------:R-:W-:Y:S01]  /*1ce0*/  FADD R53, R54, R53 ;  /* 0x0000003536357221 */ /* 0x000fe20000000000 */
[----:B------:R-:W-:Y:S01]  /*1cf0*/  LDSM.16.M88.4 R32, [R72+0x1600] ;  /* 0x001600004820783b */ /* 0x000fe20000000200 */
[----:B------:R-:W-:-:S03]  /*1d00*/  FMUL R58, R63, R58 ;  /* 0x0000003a3f3a7220 */ /* 0x000fc60000400000 */
[----:B------:R-:W0:Y:S01]  /*1d10*/  MUFU.EX2 R20, R52 ;  /* 0x0000003400147308 */ /* 0x000e220000000800 */
[----:B------:R-:W-:Y:S02]  /*1d20*/  FMUL R59, R63, R59 ;  /* 0x0000003b3f3b7220 */ /* 0x000fe40000400000 */
[C---:B------:R-:W-:Y:S02]  /*1d30*/  FMUL R56, R66.reuse, R56 ;  /* 0x0000003842387220 */ /* 0x040fe40000400000 */
[----:B------:R-:W-:Y:S02]  /*1d40*/  FMUL R57, R66, R57 ;  /* 0x0000003942397220 */ /* 0x000fe40000400000 */
[----:B------:R-:W-:Y:S02]  /*1d50*/  FADD R70, R64, R55 ;  /* 0x0000003740467221 */ /* 0x000fe40000000000 */
[----:B--2---:R-:W-:Y:S02]  /*1d60*/  FADD R54, R68, R53 ;  /* 0x0000003544367221 */ /* 0x004fe40000000000 */
[----:B----4-:R-:W-:-:S02]  /*1d70*/  FADD R21, R67, R70 ;  /* 0x0000004643157221 */ /* 0x010fc40000000000 */
[----:B---3--:R-:W-:Y:S01]  /*1d80*/  FADD R54, R71, R54 ;  /* 0x0000003647367221 */ /* 0x008fe20000000000 */
[----:B-1----:R-:W-:Y:S07]  /*1d90*/  HMMA.16816.F32.BF16 R56, R28, R44, R56 ;  /* 0x0000002c1c38723c */ /* 0x002fee0000041838 */
[----:B------:R-:W-:Y:S02]  /*1da0*/  FADD R44, R62, R21 ;  /* 0x000000153e2c7221 */ /* 0x000fe40000000000 */
[----:B-----5:R-:W-:-:S02]  /*1db0*/  FADD R21, R69, R54 ;  /* 0x0000003645157221 */ /* 0x020fc40000000000 */
[----:B------:R-:W-:Y:S02]  /*1dc0*/  FADD R44, R65, R44 ;  /* 0x0000002c412c7221 */ /* 0x000fe40000000000 */
[----:B0-----:R-:W-:-:S03]  /*1dd0*/  FADD R21, R20, R21 ;  /* 0x0000001514157221 */ /* 0x001fc60000000000 */
[----:B------:R-:W0:Y:S04]  /*1de0*/  SHFL.BFLY PT, R45, R44, 0x2, 0x1f ;  /* 0x0c401f002c2d7f89 */ /* 0x000e2800000e0000 */
[----:B------:R-:W1:Y:S01]  /*1df0*/  SHFL.BFLY PT, R70, R21, 0x2, 0x1f ;  /* 0x0c401f0015467f89 */ /* 0x000e6200000e0000 */
[C---:B------:R-:W-:Y:S02]  /*1e00*/  FMUL R42, R63.reuse, R42 ;  /* 0x0000002a3f2a7220 */ /* 0x040fe40000400000 */
[----:B------:R-:W-:Y:S02]  /*1e10*/  FMUL R43, R63, R43 ;  /* 0x0000002b3f2b7220 */ /* 0x000fe40000400000 */
[C---:B------:R-:W-:Y:S02]  /*1e20*/  FMUL R40, R66.reuse, R40 ;  /* 0x0000002842287220 */ /* 0x040fe40000400000 */
[----:B------:R-:W-:-:S02]  /*1e30*/  FMUL R41, R66, R41 ;  /* 0x0000002942297220 */ /* 0x000fc40000400000 */
[C---:B------:R-:W-:Y:S02]  /*1e40*/  FMUL R54, R63.reuse, R50 ;  /* 0x000000323f367220 */ /* 0x040fe40000400000 */
[----:B------:R-:W-:Y:S02]  /*1e50*/  FMUL R55, R63, R51 ;  /* 0x000000333f377220 */ /* 0x000fe40000400000 */
[C---:B------:R-:W-:Y:S02]  /*1e60*/  FMUL R52, R66.reuse, R48 ;  /* 0x0000003042347220 */ /* 0x040fe40000400000 */
[----:B------:R-:W-:Y:S01]  /*1e70*/  FMUL R53, R66, R49 ;  /* 0x0000003142357220 */ /* 0x000fe20000400000 */
[----:B------:R-:W-:Y:S01]  /*1e80*/  UIADD3 UR4, UP0, UR4, 0x20, URZ ;  /* 0x0000002004047890 */ /* 0x000fe2000ff1e03f */
[----:B0-----:R-:W-:Y:S02]  /*1e90*/  FADD R45, R44, R45 ;  /* 0x0000002d2c2d7221 */ /* 0x001fe40000000000 */
[----:B-1----:R-:W-:Y:S01]  /*1ea0*/  FADD R70, R21, R70 ;  /* 0x0000004615467221 */ /* 0x002fe20000000000 */
[----:B------:R-:W-:Y:S01]  /*1eb0*/  F2FP.BF16.PACK_AB R50, R20, R69 ;  /* 0x000000451432723e */ /* 0x000fe200000010ff */
[----:B------:R-:W-:Y:S01]  /*1ec0*/  HMMA.16816.F32.BF16 R40, R28, R24, R40 ;  /* 0x000000181c28723c */ /* 0x000fe20000041828 */
[----:B------:R-:W-:Y:S01]  /*1ed0*/  F2FP.BF16.PACK_AB R48, R71, R68 ;  /* 0x000000444730723e */ /* 0x000fe200000010ff */
[----:B------:R-:W0:Y:S01]  /*1ee0*/  SHFL.BFLY PT, R20, R45, 0x1, 0x1f ;  /* 0x0c201f002d147f89 */ /* 0x000e2200000e0000 */
[----:B------:R-:W-:-:S02]  /*1ef0*/  F2FP.BF16.PACK_AB R49, R67, R64 ;  /* 0x000000404331723e */ /* 0x000fc400000010ff */
[----:B------:R-:W-:Y:S01]  /*1f00*/  F2FP.BF16.PACK_AB R51, R65, R62 ;  /* 0x0000003e4133723e */ /* 0x000fe200000010ff */
[----:B------:R-:W1:Y:S01]  /*1f10*/  SHFL.BFLY PT, R21, R70, 0x1, 0x1f ;  /* 0x0c201f0046157f89 */ /* 0x000e6200000e0000 */
[----:B------:R-:W-:Y:S01]  /*1f20*/  UIADD3.X UR5, URZ, UR5, URZ, UP0, !UPT ;  /* 0x000000053f057290 */ /* 0x000fe200087fe43f */
[----:B------:R-:W-:Y:S01]  /*1f30*/  HMMA.16816.F32.BF16 R28, R28, R32, R52 ;  /* 0x000000201c1c723c */ /* 0x000fe20000041834 */
[----:B------:R-:W-:-:S07]  /*1f40*/  ISETP.LE.U32.AND P0, PT, R9, UR4, PT ;  /* 0x0000000409007c0c */ /* 0x000fce000bf03070 */
[----:B------:R-:W-:Y:S07]  /*1f50*/  HMMA.16816.F32.BF16 R36, R48, R22, R36 ;  /* 0x000000163024723c */ /* 0x000fee0000041824 */
[----:B------:R-:W-:-:S05]  /*1f60*/  IMAD.U32 R23, RZ, RZ, UR5 ;  /* 0x00000005ff177e24 */ /* 0x000fca000f8e00ff */
[----:B------:R-:W-:Y:S01]  /*1f70*/  ISETP.GE.U32.AND.EX P0, PT, R23, RZ, PT, P0 ;  /* 0x000000ff1700720c */ /* 0x000fe20003f06100 */
[----:B------:R-:W-:Y:S01]  /*1f80*/  HMMA.16816.F32.BF16 R56, R48, R46, R56 ;  /* 0x0000002e3038723c */ /* 0x000fe20000041838 */
[----:B------:R-:W-:Y:S01]  /*1f90*/  MOV R22, 0x20 ;  /* 0x0000002000167802 */ /* 0x000fe20000000f00 */
[----:B0-----:R-:W-:Y:S02]  /*1fa0*/  FADD R20, R45, R20 ;  /* 0x000000142d147221 */ /* 0x001fe40000000000 */
[----:B-1----:R-:W-:-:S04]  /*1fb0*/  FADD R21, R70, R21 ;  /* 0x0000001546157221 */ /* 0x002fc80000000000 */
[----:B------:R-:W-:Y:S01]  /*1fc0*/  HMMA.16816.F32.BF16 R40, R48, R26, R40 ;  /* 0x0000001a3028723c */ /* 0x000fe20000041828 */
[C---:B------:R-:W-:Y:S02]  /*1fd0*/  IMAD R8, R22.reuse, c[0x0][0x1b4], R8 ;  /* 0x00006d0016087a24 */ /* 0x040fe400078e0208 */
[----:B------:R-:W-:Y:S02]  /*1fe0*/  IMAD R17, R22, c[0x0][0x1a4], R17 ;  /* 0x0000690016117a24 */ /* 0x000fe400078e0211 */
[----:B------:R-:W-:-:S03]  /*1ff0*/  FFMA R10, R63, R10, R20 ;  /* 0x0000000a3f0a7223 */ /* 0x000fc60000000014 */
[----:B------:R-:W-:Y:S01]  /*2000*/  HMMA.16816.F32.BF16 R48, R48, R34, R28 ;  /* 0x000000223030723c */ /* 0x000fe2000004181c */
[----:B------:R-:W-:Y:S02]  /*2010*/  FFMA R73, R66, R73, R21 ;  /* 0x0000004942497223 */ /* 0x000fe40000000015 */
[----:B------:R-:W-:Y:S02]  /*2020*/  IMAD.MOV.U32 R92, RZ, RZ, R61 ;  /* 0x000000ffff5c7224 */ /* 0x000fe400078e003d */
[----:B------:R-:W-:Y:S01]  /*2030*/  IMAD.MOV.U32 R101, RZ, RZ, R60 ;  /* 0x000000ffff657224 */ /* 0x000fe200078e003c */
[----:B------:R-:W-:Y:S01]  /*2040*/  @P0 CALL.REL.NOINC `(.L_x_0) ;  /* 0x0000001000000944 */ /* 0x000fe20003c00000 */
[----:B------:R-:W-:Y:S05]  /*2050*/  BRA `(.L_x_1) ;  /* 0xffffedc000007947 */ /* 0x000fea000383ffff */
.L_x_0:
[----:B------:R-:W-:Y:S01]  /*2060*/  MOV R22, R10 ;  /* 0x0000000a00167202 */ /* 0x000fe20000000f00 */
[C---:B------:R-:W-:Y:S01]  /*2070*/  FMUL R6, R73.reuse, 8388608 ;  /* 0x4b00000049067820 */ /* 0x040fe20000400000 */
[----:B------:R-:W-:Y:S01]  /*2080*/  LOP3.LUT R8, R14, 0x78, RZ, 0xc0, !PT ;  /* 0x000000780e087812 */ /* 0x000fe200078ec0ff */
[----:B------:R-:W-:Y:S01]  /*2090*/  IMAD.SHL.U32 R9, R0, 0x4, RZ ;  /* 0x0000000400097824 */ /* 0x000fe200078e00ff */
[C---:B------:R-:W-:Y:S01]  /*20a0*/  FSETP.GEU.AND P3, PT, R22.reuse, 1.175494350822287508e-38, PT ;  /* 0x008000001600780b */ /* 0x040fe20003f6e000 */
[----:B------:R-:W-:Y:S01]  /*20b0*/  FMUL R7, R22, 8388608 ;  /* 0x4b00000016077820 */ /* 0x000fe20000400000 */
[----:B------:R-:W-:Y:S01]  /*20c0*/  FSETP.GEU.AND P2, PT, R73, 1.175494350822287508e-38, PT ;  /* 0x008000004900780b */ /* 0x000fe20003f4e000 */
[----:B------:R-:W-:Y:S01]  /*20d0*/  IMAD R19, R11, 0x4, R8 ;  /* 0x000000040b137824 */ /* 0x000fe200078e0208 */
[----:B------:R-:W-:Y:S01]  /*20e0*/  SHF.R.U32.HI R16, RZ, 0x1, R0 ;  /* 0x00000001ff107819 */ /* 0x000fe20000011600 */
[----:B------:R-:W-:Y:S01]  /*20f0*/  IMAD.MOV.U32 R28, RZ, RZ, R36 ;  /* 0x000000ffff1c7224 */ /* 0x000fe200078e0024 */
[----:B------:R-:W-:Y:S01]  /*2100*/  FSEL R7, R7, R22, !P3 ;  /* 0x0000001607077208 */ /* 0x000fe20005800000 */
[----:B------:R-:W-:Y:S01]  /*2110*/  BAR.SYNC.DEFER_BLOCKING 0x0 ;  /* 0x0000000000007b1d */ /* 0x000fe20000010000 */
[----:B------:R-:W-:-:S02]  /*2120*/  FSEL R6, R6, R73, !P2 ;  /* 0x0000004906067208 */ /* 0x000fc40005000000 */
[----:B------:R-:W-:Y:S02]  /*2130*/  IADD3 R8, R7, -0x3f3504f3, RZ ;  /* 0xc0cafb0d07087810 */ /* 0x000fe40007ffe0ff */
[----:B------:R-:W-:Y:S02]  /*2140*/  IADD3 R5, R6, -0x3f3504f3, RZ ;  /* 0xc0cafb0d06057810 */ /* 0x000fe40007ffe0ff */
[----:B------:R-:W-:Y:S02]  /*2150*/  LOP3.LUT R10, R14, 0x38, RZ, 0xc0, !PT ;  /* 0x000000380e0a7812 */ /* 0x000fe400078ec0ff */
[----:B------:R-:W-:Y:S02]  /*2160*/  LOP3.LUT R15, R9, 0xc0, RZ, 0xc0, !PT ;  /* 0x000000c0090f7812 */ /* 0x000fe400078ec0ff */
[----:B------:R-:W-:Y:S02]  /*2170*/  LOP3.LUT R16, R16, 0x4, RZ, 0xc0, !PT ;  /* 0x0000000410107812 */ /* 0x000fe400078ec0ff */
[----:B------:R-:W-:-:S02]  /*2180*/  LOP3.LUT R20, R8, 0xff800000, RZ, 0xc0, !PT ;  /* 0xff80000008147812 */ /* 0x000fc400078ec0ff */
[----:B------:R-:W-:Y:S02]  /*2190*/  LOP3.LUT R9, R5, 0xff800000, RZ, 0xc0, !PT ;  /* 0xff80000005097812 */ /* 0x000fe400078ec0ff */
[----:B------:R-:W-:Y:S01]  /*21a0*/  IADD3 R5, R16, R10, R15 ;  /* 0x0000000a10057210 */ /* 0x000fe20007ffe00f */
[----:B------:R-:W0:Y:S01]  /*21b0*/  I2F R8, R20 ;  /* 0x0000001400087306 */ /* 0x000e220000201400 */
[----:B------:R-:W-:Y:S01]  /*21c0*/  LOP3.LUT R21, R0, 0xc, RZ, 0xc0, !PT ;  /* 0x0000000c00157812 */ /* 0x000fe200078ec0ff */
[----:B------:R-:W-:Y:S01]  /*21d0*/  IMAD R10, R2, c[0x0][0x1c0], RZ ;  /* 0x00007000020a7a24 */ /* 0x000fe200078e02ff */
[----:B------:R-:W-:Y:S01]  /*21e0*/  LOP3.LUT R14, R14, 0x380, RZ, 0xc0, !PT ;  /* 0x000003800e0e7812 */ /* 0x000fe200078ec0ff */
[----:B------:R-:W-:Y:S01]  /*21f0*/  IMAD R15, R3, c[0x0][0x1c4], RZ ;  /* 0x00007100030f7a24 */ /* 0x000fe200078e02ff */
[----:B------:R-:W-:Y:S01]  /*2200*/  SHF.R.S32.HI R16, RZ, 0x4, R0 ;  /* 0x00000004ff107819 */ /* 0x000fe20000011400 */
[----:B------:R-:W-:Y:S01]  /*2210*/  IMAD R23, R21, 0x8, R12 ;  /* 0x0000000815177824 */ /* 0x000fe200078e020c */
[----:B------:R-:W-:Y:S01]  /*2220*/  SHF.L.U32 R12, R10, 0x1, RZ ;  /* 0x000000010a0c7819 */ /* 0x000fe200000006ff */
[----:B------:R-:W-:Y:S01]  /*2230*/  IMAD.SHL.U32 R17, R15, 0x2, RZ ;  /* 0x000000020f117824 */ /* 0x000fe200078e00ff */
[----:B------:R1:W2:Y:S01]  /*2240*/  I2F R11, R9 ;  /* 0x00000009000b7306 */ /* 0x0002a20000201400 */
[----:B------:R-:W-:Y:S01]  /*2250*/  LOP3.LUT P0, RZ, R0, 0x40, RZ, 0xc0, !PT ;  /* 0x0000004000ff7812 */ /* 0x000fe2000780c0ff */
[----:B------:R-:W-:Y:S01]  /*2260*/  IMAD.U32 R18, R23, 0x20, R14 ;  /* 0x0000002017127824 */ /* 0x000fe200078e000e */
[----:B------:R-:W-:Y:S01]  /*2270*/  FSETP.GT.AND P1, PT, |R22|, 8.50705917302346158658e+37, PT ;  /* 0x7e8000001600780b */ /* 0x000fe20003f24200 */
[----:B------:R-:W-:Y:S01]  /*2280*/  IMAD.HI R15, R15, 0x2, RZ ;  /* 0x000000020f0f7827 */ /* 0x000fe200078e02ff */
[----:B------:R-:W-:-:S02]  /*2290*/  IADD3 R0, P4, P5, R17, c[0x0][0x178], R12 ;  /* 0x00005e0011007a10 */ /* 0x000fc40007d9e00c */
[----:B------:R-:W-:Y:S01]  /*22a0*/  SGXT R14, R16, 0x1 ;  /* 0x00000001100e781a */ /* 0x000fe20000000200 */
[----:B------:R-:W-:Y:S01]  /*22b0*/  IMAD.HI R12, R10, 0x2, RZ ;  /* 0x000000020a0c7827 */ /* 0x000fe200078e02ff */
[----:B------:R-:W-:Y:S02]  /*22c0*/  FSEL R17, RZ, -23, P3 ;  /* 0xc1b80000ff117808 */ /* 0x000fe40001800000 */
[----:B------:R-:W-:Y:S01]  /*22d0*/  FSEL R16, RZ, -23, P2 ;  /* 0xc1b80000ff107808 */ /* 0x000fe20001000000 */
[----:B-1----:R-:W-:Y:S01]  /*22e0*/  IMAD.IADD R9, R6, 0x1, -R9 ;  /* 0x0000000106097824 */ /* 0x002fe200078e0a09 */
[----:B------:R-:W-:Y:S01]  /*22f0*/  MOV R33, 0x3dc6b27f ;  /* 0x3dc6b27f00217802 */ /* 0x000fe20000000f00 */
[----:B0-----:R-:W-:Y:S01]  /*2300*/  FFMA.FTZ R17, R8, 1.1920928955078125e-07, R17 ;  /* 0x3400000008117823 */ /* 0x001fe20000010011 */
[----:B------:R-:W-:Y:S01]  /*2310*/  FSETP.GT.AND P2, PT, |R73|, 8.50705917302346158658e+37, PT ;  /* 0x7e8000004900780b */ /* 0x000fe20003f44200 */
[----:B------:R-:W-:Y:S01]  /*2320*/  FADD R9, R9, -1 ;  /* 0xbf80000009097421 */ /* 0x000fe20000000000 */
[C---:B------:R-:W-:Y:S01]  /*2330*/  FSETP.GEU.AND P3, PT, |R22|.reuse, 1.175494350822287508e-38, PT ;  /* 0x008000001600780b */ /* 0x040fe20003f6e200 */
[----:B------:R-:W-:Y:S01]  /*2340*/  @P1 FMUL R22, R22, 0.25 ;  /* 0x3e80000016161820 */ /* 0x000fe20000400000 */
[----:B------:R-:W-:Y:S01]  /*2350*/  IADD3.X R12, R15, c[0x0][0x17c], R12, P4, P5 ;  /* 0x00005f000f0c7a10 */ /* 0x000fe200027ea40c */
[----:B------:R-:W-:Y:S01]  /*2360*/  FFMA.FTZ R8, R9, R33, -0.16845393180847167969 ;  /* 0xbe2c7f3009087423 */ /* 0x000fe20000010021 */
[----:B------:R-:W-:Y:S01]  /*2370*/  FSETP.GEU.AND P4, PT, |R73|, 1.175494350822287508e-38, PT ;  /* 0x008000004900780b */ /* 0x000fe20003f8e200 */
[----:B------:R-:W-:Y:S01]  /*2380*/  @P1 FMUL R58, R58, 0.25 ;  /* 0x3e8000003a3a1820 */ /* 0x000fe20000400000 */
[----:B------:R-:W-:Y:S01]  /*2390*/  LOP3.LUT R32, R19, 0x408, R14, 0x78, !PT ;  /* 0x0000040813207812 */ /* 0x000fe200078e780e */
[----:B------:R-:W-:Y:S01]  /*23a0*/  FFMA.FTZ R8, R9, R8, 0.1716887056827545166 ;  /* 0x3e2fcf2a09087423 */ /* 0x000fe20000010008 */
[----:B------:R-:W-:Y:S01]  /*23b0*/  LOP3.LUT R13, R13, 0xf8, RZ, 0xc0, !PT ;  /* 0x000000f80d0d7812 */ /* 0x000fe200078ec0ff */
[----:B------:R-:W-:-:S02]  /*23c0*/  @P1 FMUL R38, R38, 0.25 ;  /* 0x3e80000026261820 */ /* 0x000fc40000400000 */
[----:B------:R-:W-:Y:S02]  /*23d0*/  FFMA.FTZ R8, R9, R8, -0.17900948226451873779 ;  /* 0xbe374e4309087423 */ /* 0x000fe40000010008 */
[----:B------:R-:W-:Y:S02]  /*23e0*/  @!P3 FMUL R22, R22, 16777216 ;  /* 0x4b8000001616b820 */ /* 0x000fe40000400000 */
[----:B------:R-:W-:Y:S02]  /*23f0*/  @P2 FMUL R73, R73, 0.25 ;  /* 0x3e80000049492820 */ /* 0x000fe40000400000 */
[----:B------:R-:W-:Y:S01]  /*2400*/  FFMA.FTZ R8, R9, R8, 0.20512372255325317383 ;  /* 0x3e520bf409087423 */ /* 0x000fe20000010008 */
[----:B------:R-:W0:Y:S01]  /*2410*/  MUFU.RCP R10, R22 ;  /* 0x00000016000a7308 */ /* 0x000e220000001000 */
[----:B------:R-:W-:Y:S02]  /*2420*/  @!P4 FMUL R73, R73, 16777216 ;  /* 0x4b8000004949c820 */ /* 0x000fe40000400000 */
[----:B------:R-:W-:-:S02]  /*2430*/  FFMA.FTZ R8, R9, R8, -0.24046532809734344482 ;  /* 0xbe763c8b09087423 */ /* 0x000fc40000010008 */
[----:B------:R-:W-:Y:S02]  /*2440*/  @P1 FMUL R51, R51, 0.25 ;  /* 0x3e80000033331820 */ /* 0x000fe40000400000 */
[----:B------:R-:W-:Y:S01]  /*2450*/  FFMA.FTZ R8, R9, R8, 0.28857114911079406738 ;  /* 0x3e93bf9909087423 */ /* 0x000fe20000010008 */
[----:B------:R-:W1:Y:S01]  /*2460*/  MUFU.RCP R15, R73 ;  /* 0x00000049000f7308 */ /* 0x000e620000001000 */
[----:B------:R-:W-:Y:S02]  /*2470*/  @P1 FMUL R43, R43, 0.25 ;  /* 0x3e8000002b2b1820 */ /* 0x000fe40000400000 */
[----:B------:R-:W-:Y:S02]  /*2480*/  FFMA.FTZ R8, R9, R8, -0.36067417263984680176 ;  /* 0xbeb8aa4909087423 */ /* 0x000fe40000010008 */
[----:B------:R-:W-:Y:S02]  /*2490*/  @P2 FMUL R56, R56, 0.25 ;  /* 0x3e80000038382820 */ /* 0x000fe40000400000 */
[----:B------:R-:W-:-:S02]  /*24a0*/  @P2 FMUL R28, R28, 0.25 ;  /* 0x3e8000001c1c2820 */ /* 0x000fc40000400000 */
[----:B------:R-:W-:Y:S02]  /*24b0*/  @!P3 FMUL R58, R58, 16777216 ;  /* 0x4b8000003a3ab820 */ /* 0x000fe40000400000 */
[----:B------:R-:W-:Y:S02]  /*24c0*/  @!P3 FMUL R38, R38, 16777216 ;  /* 0x4b8000002626b820 */ /* 0x000fe40000400000 */
[----:B------:R-:W-:Y:S02]  /*24d0*/  @P1 FMUL R50, R50, 0.25 ;  /* 0x3e80000032321820 */ /* 0x000fe40000400000 */
[----:B------:R-:W-:Y:S02]  /*24e0*/  @P1 FMUL R42, R42, 0.25 ;  /* 0x3e8000002a2a1820 */ /* 0x000fe40000400000 */
[----:B------:R-:W-:Y:S02]  /*24f0*/  @!P3 FMUL R51, R51, 16777216 ;  /* 0x4b8000003333b820 */ /* 0x000fe40000400000 */
[----:B------:R-:W-:-:S02]  /*2500*/  @!P3 FMUL R43, R43, 16777216 ;  /* 0x4b8000002b2bb820 */ /* 0x000fc40000400000 */
[----:B------:R-:W-:Y:S02]  /*2510*/  @P2 FMUL R48, R48, 0.25 ;  /* 0x3e80000030302820 */ /* 0x000fe40000400000 */
[----:B------:R-:W-:Y:S02]  /*2520*/  @P2 FMUL R40, R40, 0.25 ;  /* 0x3e80000028282820 */ /* 0x000fe40000400000 */
[----:B------:R-:W-:Y:S02]  /*2530*/  FFMA.FTZ R8, R9, R8, 0.48089820146560668945 ;  /* 0x3ef6384a09087423 */ /* 0x000fe40000010008 */
[----:B--2---:R-:W-:Y:S02]  /*2540*/  FFMA.FTZ R16, R11, 1.1920928955078125e-07, R16 ;  /* 0x340000000b107823 */ /* 0x004fe40000010010 */
[----:B------:R-:W-:Y:S02]  /*2550*/  @!P4 FMUL R56, R56, 16777216 ;  /* 0x4b8000003838c820 */ /* 0x000fe40000400000 */
[----:B------:R-:W-:-:S02]  /*2560*/  @!P4 FMUL R28, R28, 16777216 ;  /* 0x4b8000001c1cc820 */ /* 0x000fc40000400000 */
[C---:B0-----:R-:W-:Y:S02]  /*2570*/  FMUL R24, R10.reuse, R58 ;  /* 0x0000003a0a187220 */ /* 0x041fe40000400000 */
[----:B------:R-:W-:Y:S02]  /*2580*/  FMUL R27, R10, R38 ;  /* 0x000000260a1b7220 */ /* 0x000fe40000400000 */
[----:B------:R-:W-:Y:S02]  /*2590*/  @!P3 FMUL R50, R50, 16777216 ;  /* 0x4b8000003232b820 */ /* 0x000fe40000400000 */
[----:B------:R-:W-:Y:S01]  /*25a0*/  @!P3 FMUL R42, R42, 16777216 ;  /* 0x4b8000002a2ab820 */ /* 0x000fe20000400000 */
[----:B------:R-:W-:Y:S01]  /*25b0*/  F2FP.BF16.PACK_AB R24, R24, R27 ;  /* 0x0000001b1818723e */ /* 0x000fe200000010ff */
[C---:B------:R-:W-:Y:S02]  /*25c0*/  FMUL R11, R10.reuse, R51 ;  /* 0x000000330a0b7220 */ /* 0x040fe40000400000 */
[----:B------:R-:W-:-:S02]  /*25d0*/  FMUL R22, R10, R43 ;  /* 0x0000002b0a167220 */ /* 0x000fc40000400000 */
[----:B------:R-:W-:Y:S02]  /*25e0*/  @!P4 FMUL R48, R48, 16777216 ;  /* 0x4b8000003030c820 */ /* 0x000fe40000400000 */
[----:B------:R-:W-:Y:S01]  /*25f0*/  @!P4 FMUL R40, R40, 16777216 ;  /* 0x4b8000002828c820 */ /* 0x000fe20000400000 */
[----:B------:R-:W-:Y:S01]  /*2600*/  F2FP.BF16.PACK_AB R27, R11, R22 ;  /* 0x000000160b1b723e */ /* 0x000fe200000010ff */
[----:B------:R-:W-:Y:S02]  /*2610*/  @P1 FMUL R59, R59, 0.25 ;  /* 0x3e8000003b3b1820 */ /* 0x000fe40000400000 */
[----:B------:R-:W-:Y:S01]  /*2620*/  @P1 FMUL R39, R39, 0.25 ;  /* 0x3e80000027271820 */ /* 0x000fe20000400000 */
[----:B------:R-:W-:Y:S01]  /*2630*/  ISETP.GE.U32.AND P1, PT, R7, 0x7f800000, PT ;  /* 0x7f8000000700780c */ /* 0x000fe20003f26070 */
[----:B------:R-:W-:Y:S02]  /*2640*/  FFMA.FTZ R8, R9, R8, -0.72134751081466674805 ;  /* 0xbf38aa3b09087423 */ /* 0x000fe40000010008 */
[----:B-1----:R-:W-:-:S02]  /*2650*/  FMUL R25, R15, R56 ;  /* 0x000000380f197220 */ /* 0x002fc40000400000 */
[----:B------:R-:W-:Y:S02]  /*2660*/  FMUL R28, R15, R28 ;  /* 0x0000001c0f1c7220 */ /* 0x000fe40000400000 */
[----:B------:R-:W-:Y:S02]  /*2670*/  @P2 FMUL R49, R49, 0.25 ;  /* 0x3e80000031312820 */ /* 0x000fe40000400000 */
[----:B------:R-:W-:Y:S01]  /*2680*/  @P2 FMUL R41, R41, 0.25 ;  /* 0x3e80000029292820 */ /* 0x000fe20000400000 */
[----:B------:R-:W-:Y:S01]  /*2690*/  F2FP.BF16.PACK_AB R28, R25, R28 ;  /* 0x0000001c191c723e */ /* 0x000fe200000010ff */
[----:B------:R-:W-:Y:S02]  /*26a0*/  @P2 FMUL R57, R57, 0.25 ;  /* 0x3e80000039392820 */ /* 0x000fe40000400000 */
[----:B------:R-:W-:Y:S02]  /*26b0*/  IMAD R36, R21, 0x2, R18 ;  /* 0x0000000215247824 */ /* 0x000fe400078e0212 */
[----:B------:R-:W-:-:S02]  /*26c0*/  FMUL R14, R10, R50 ;  /* 0x000000320a0e7220 */ /* 0x000fc40000400000 */
[----:B------:R-:W-:Y:S01]  /*26d0*/  FMUL R19, R10, R42 ;  /* 0x0000002a0a137220 */ /* 0x000fe20000400000 */
[----:B------:R-:W-:Y:S01]  /*26e0*/  LOP3.LUT R38, R36, 0x8, RZ, 0x3c, !PT ;  /* 0x0000000824267812 */ /* 0x000fe200078e3cff */
[----:B------:R-:W-:Y:S01]  /*26f0*/  @P2 FMUL R37, R37, 0.25 ;  /* 0x3e80000025252820 */ /* 0x000fe20000400000 */
[----:B------:R-:W-:Y:S01]  /*2700*/  ISETP.GE.U32.AND P2, PT, R6, 0x7f800000, PT ;  /* 0x7f8000000600780c */ /* 0x000fe20003f46070 */
[C---:B------:R-:W-:Y:S01]  /*2710*/  FMUL R18, R15.reuse, R48 ;  /* 0x000000300f127220 */ /* 0x040fe20000400000 */
[----:B------:R-:W-:Y:S01]  /*2720*/  F2FP.BF16.PACK_AB R25, R14, R19 ;  /* 0x000000130e19723e */ /* 0x000fe200000010ff */
[----:B------:R-:W-:Y:S01]  /*2730*/  FMUL R21, R15, R40 ;  /* 0x000000280f157220 */ /* 0x000fe20000400000 */
[----:B------:R-:W-:Y:S01]  /*2740*/  LOP3.LUT R40, R36, 0x10, RZ, 0x3c, !PT ;  /* 0x0000001024287812 */ /* 0x000fe200078e3cff */
[----:B------:R-:W-:Y:S02]  /*2750*/  @!P3 FMUL R59, R59, 16777216 ;  /* 0x4b8000003b3bb820 */ /* 0x000fe40000400000 */
[----:B------:R-:W-:Y:S01]  /*2760*/  @!P3 FMUL R39, R39, 16777216 ;  /* 0x4b8000002727b820 */ /* 0x000fe20000400000 */
[----:B------:R-:W-:Y:S01]  /*2770*/  F2FP.BF16.PACK_AB R29, R18, R21 ;  /* 0x00000015121d723e */ /* 0x000fe200000010ff */
[----:B------:R-:W-:Y:S01]  /*2780*/  IMAD R11, R4, c[0x0][0x1c8], RZ ;  /* 0x00007200040b7a24 */ /* 0x000fe200078e02ff */
[----:B------:R-:W-:Y:S01]  /*2790*/  LOP3.LUT R4, R32, 0x10, RZ, 0x3c, !PT ;  /* 0x0000001020047812 */ /* 0x000fe200078e3cff */
[----:B------:R-:W-:-:S02]  /*27a0*/  IMAD.MOV.U32 R42, RZ, RZ, c[0x0][0x1c8] ;  /* 0x00007200ff2a7624 */ /* 0x000fc400078e00ff */
[----:B------:R-:W-:Y:S01]  /*27b0*/  FMUL R8, R9, R8 ;  /* 0x0000000809087220 */ /* 0x000fe20000400000 */
[----:B------:R-:W-:Y:S01]  /*27c0*/  STS.64 [R32], R28 ;  /* 0x0000001c20007388 */ /* 0x000fe20000000a00 */
[----:B------:R-:W-:Y:S01]  /*27d0*/  @!P4 FMUL R49, R49, 16777216 ;  /* 0x4b8000003131c820 */ /* 0x000fe20000400000 */
[----:B------:R-:W-:Y:S01]  /*27e0*/  LEA R14, P3, R11, R0, 0x1 ;  /* 0x000000000b0e7211 */ /* 0x000fe200078608ff */
[----:B------:R-:W-:Y:S02]  /*27f0*/  @!P4 FMUL R41, R41, 16777216 ;  /* 0x4b8000002929c820 */ /* 0x000fe40000400000 */
[----:B------:R-:W-:Y:S02]  /*2800*/  @!P4 FMUL R57, R57, 16777216 ;  /* 0x4b8000003939c820 */ /* 0x000fe40000400000 */
[----:B------:R-:W-:Y:S02]  /*2810*/  @!P4 FMUL R37, R37, 16777216 ;  /* 0x4b8000002525c820 */ /* 0x000fe40000400000 */
[----:B------:R-:W-:-:S02]  /*2820*/  FMUL R23, R10, R59 ;  /* 0x0000003b0a177220 */ /* 0x000fc40000400000 */
[----:B------:R-:W-:Y:S02]  /*2830*/  FMUL R26, R10, R39 ;  /* 0x000000270a1a7220 */ /* 0x000fe40000400000 */
[----:B------:R-:W-:Y:S02]  /*2840*/  FMUL R8, R9, R8 ;  /* 0x0000000809087220 */ /* 0x000fe40000400000 */
[----:B------:R-:W-:Y:S01]  /*2850*/  IMAD R19, R42, 0x2, R11 ;  /* 0x000000022a137824 */ /* 0x000fe200078e020b */
[----:B------:R-:W-:Y:S01]  /*2860*/  F2FP.BF16.PACK_AB R26, R23, R26 ;  /* 0x0000001a171a723e */ /* 0x000fe200000010ff */
[C---:B------:R-:W-:Y:S02]  /*2870*/  FMUL R10, R15.reuse, R49 ;  /* 0x000000310f0a7220 */ /* 0x040fe40000400000 */
[C---:B------:R-:W-:Y:S01]  /*2880*/  FMUL R21, R15.reuse, R41 ;  /* 0x000000290f157220 */ /* 0x040fe20000400000 */
[----:B------:R-:W-:Y:S01]  /*2890*/  LOP3.LUT R41, R36, 0x18, RZ, 0x3c, !PT ;  /* 0x0000001824297812 */ /* 0x000fe200078e3cff */
[----:B------:R-:W-:-:S02]  /*28a0*/  FMUL R18, R15, R57 ;  /* 0x000000390f127220 */ /* 0x000fc40000400000 */
[----:B------:R-:W-:Y:S01]  /*28b0*/  FMUL R15, R15, R37 ;  /* 0x000000250f0f7220 */ /* 0x000fe20000400000 */
[----:B------:R-:W-:Y:S01]  /*28c0*/  F2FP.BF16.PACK_AB R31, R10, R21 ;  /* 0x000000150a1f723e */ /* 0x000fe200000010ff */
[----:B------:R-:W-:Y:S01]  /*28d0*/  FFMA.FTZ R47, R9, 1.4426950216293334961, R8 ;  /* 0x3fb8aa3b092f7823 */ /* 0x000fe20000010008 */
[----:B------:R-:W-:Y:S02]  /*28e0*/  LEA R9, R42, R19, 0x1 ;  /* 0x000000132a097211 */ /* 0x000fe400078e08ff */
[----:B------:R-:W-:Y:S01]  /*28f0*/  F2FP.BF16.PACK_AB R30, R18, R15 ;  /* 0x0000000f121e723e */ /* 0x000fe200000010ff */
[----:B------:R-:W-:Y:S01]  /*2900*/  FADD R16, R16, R47 ;  /* 0x0000002f10107221 */ /* 0x000fe20000000000 */
[----:B------:R-:W-:Y:S01]  /*2910*/  LEA R10, P4, R19, R0, 0x1 ;  /* 0x00000000130a7211 */ /* 0x000fe200078808ff */
[C---:B------:R-:W-:Y:S01]  /*2920*/  IMAD R21, R42.reuse, 0x2, R9 ;  /* 0x000000022a157824 */ /* 0x040fe200078e0209 */
[-C--:B------:R-:W-:Y:S01]  /*2930*/  LEA.HI.X.SX32 R15, R11, R12.reuse, 0x1, P3 ;  /* 0x0000000c0b0f7211 */ /* 0x080fe200018f0eff */
[----:B------:R-:W-:Y:S01]  /*2940*/  STS.64 [R32+0x200], R30 ;  /* 0x0002001e20007388 */ /* 0x000fe20000000a00 */
[----:B------:R-:W-:Y:S01]  /*2950*/  LEA.HI.X.SX32 R11, R19, R12, 0x1, P4 ;  /* 0x0000000c130b7211 */ /* 0x000fe200020f0eff */
[----:B------:R-:W-:Y:S01]  /*2960*/  IMAD R23, R42, 0x2, R21 ;  /* 0x000000022a177824 */ /* 0x000fe200078e0215 */
[-C--:B------:R-:W-:Y:S01]  /*2970*/  LEA R18, P3, R21, R0.reuse, 0x1 ;  /* 0x0000000015127211 */ /* 0x080fe200078608ff */
[----:B------:R-:W-:Y:S01]  /*2980*/  STS.64 [R4+0x800], R24 ;  /* 0x0008001804007388 */ /* 0x000fe20000000a00 */
[----:B------:R-:W-:-:S02]  /*2990*/  LEA R8, P5, R9, R0, 0x1 ;  /* 0x0000000009087211 */ /* 0x000fc400078a08ff */
[-C--:B------:R-:W-:Y:S01]  /*29a0*/  LEA.HI.X.SX32 R19, R21, R12.reuse, 0x1, P3 ;  /* 0x0000000c15137211 */ /* 0x080fe200018f0eff */
[----:B------:R0:W-:Y:S01]  /*29b0*/  STS.64 [R4+0xa00], R26 ;  /* 0x000a001a04007388 */ /* 0x0001e20000000a00 */
[----:B------:R-:W-:-:S03]  /*29c0*/  LEA.HI.X.SX32 R9, R9, R12, 0x1, P5 ;  /* 0x0000000c09097211 */ /* 0x000fc600028f0eff */
[----:B------:R-:W-:Y:S01]  /*29d0*/  BAR.SYNC.DEFER_BLOCKING 0x0 ;  /* 0x0000000000007b1d */ /* 0x000fe20000010000 */
[----:B0-----:R-:W-:Y:S01]  /*29e0*/  LEA R27, R42, R23, 0x1 ;  /* 0x000000172a1b7211 */ /* 0x001fe200078e08ff */
[----:B------:R-:W-:Y:S01]  /*29f0*/  IMAD.IADD R4, R7, 0x1, -R20 ;  /* 0x0000000107047824 */ /* 0x000fe200078e0a14 */
[-C--:B------:R-:W-:Y:S02]  /*2a00*/  LEA R20, P3, R23, R0.reuse, 0x1 ;  /* 0x0000000017147211 */ /* 0x080fe400078608ff */
[----:B------:R-:W-:Y:S01]  /*2a10*/  LEA R22, P4, R27, R0, 0x1 ;  /* 0x000000001b167211 */ /* 0x000fe200078808ff */
[----:B------:R-:W-:Y:S01]  /*2a20*/  FADD R4, R4, -1 ;  /* 0xbf80000004047421 */ /* 0x000fe20000000000 */
[-C--:B------:R-:W-:Y:S01]  /*2a30*/  LEA.HI.X.SX32 R21, R23, R12.reuse, 0x1, P3 ;  /* 0x0000000c17157211 */ /* 0x080fe200018f0eff */
[----:B------:R-:W-:Y:S01]  /*2a40*/  IMAD R29, R42, 0x2, R27 ;  /* 0x000000022a1d7824 */ /* 0x000fe200078e021b */
[----:B------:R-:W-:Y:S01]  /*2a50*/  LEA.HI.X.SX32 R23, R27, R12, 0x1, P4 ;  /* 0x0000000c1b177211 */ /* 0x000fe200020f0eff */
[----:B------:R-:W-:-:S02]  /*2a60*/  FFMA.FTZ R25, R4, R33, -0.16845393180847167969 ;  /* 0xbe2c7f3004197423 */ /* 0x000fc40000010021 */
[----:B------:R-:W-:Y:S01]  /*2a70*/  IMAD R31, R42, 0x2, R29 ;  /* 0x000000022a1f7824 */ /* 0x000fe200078e021d */
[-C--:B------:R-:W-:Y:S01]  /*2a80*/  LEA R24, P3, R29, R0.reuse, 0x1 ;  /* 0x000000001d187211 */ /* 0x080fe200078608ff */
[----:B------:R-:W-:Y:S02]  /*2a90*/  FFMA.FTZ R27, R4, R25, 0.1716887056827545166 ;  /* 0x3e2fcf2a041b7423 */ /* 0x000fe40000010019 */
[----:B------:R-:W-:Y:S01]  /*2aa0*/  IMAD R35, R42, 0x2, R31 ;  /* 0x000000022a237824 */ /* 0x000fe200078e021f */
[----:B------:R-:W-:Y:S01]  /*2ab0*/  LEA R26, P4, R31, R0, 0x1 ;  /* 0x000000001f1a7211 */ /* 0x000fe200078808ff */
[----:B------:R-:W-:Y:S01]  /*2ac0*/  LDS.64 R54, [R38] ;  /* 0x0000000026367984 */ /* 0x000fe20000000a00 */
[-C--:B------:R-:W-:Y:S01]  /*2ad0*/  LEA.HI.X.SX32 R25, R29, R12.reuse, 0x1, P3 ;  /* 0x0000000c1d197211 */ /* 0x080fe200018f0eff */
[C---:B------:R-:W-:Y:S01]  /*2ae0*/  FFMA.FTZ R29, R4.reuse, R27, -0.17900948226451873779 ;  /* 0xbe374e43041d7423 */ /* 0x040fe2000001001b */
[----:B------:R-:W-:Y:S01]  /*2af0*/  LEA.HI.X.SX32 R27, R31, R12, 0x1, P4 ;  /* 0x0000000c1f1b7211 */ /* 0x000fe200020f0eff */
[----:B------:R-:W-:Y:S01]  /*2b00*/  LDS.64 R56, [R40] ;  /* 0x0000000028387984 */ /* 0x000fe20000000a00 */
[C---:B------:R-:W-:Y:S01]  /*2b10*/  LEA R28, P3, R35.reuse, R0, 0x1 ;  /* 0x00000000231c7211 */ /* 0x040fe200078608ff */
[----:B------:R-:W-:Y:S01]  /*2b20*/  FFMA.FTZ R33, R4, R29, 0.20512372255325317383 ;  /* 0x3e520bf404217423 */ /* 0x000fe2000001001d */
[----:B------:R-:W-:Y:S01]  /*2b30*/  LEA R39, R42, R35, 0x1 ;  /* 0x000000232a277211 */ /* 0x000fe200078e08ff */
[----:B------:R0:W1:Y:S01]  /*2b40*/  LDS.64 R30, [R36] ;  /* 0x00000000241e7984 */ /* 0x0000620000000a00 */
[----:B------:R-:W-:Y:S01]  /*2b50*/  LEA.HI.X.SX32 R29, R35, R12, 0x1, P3 ;  /* 0x0000000c231d7211 */ /* 0x000fe200018f0eff */
[----:B------:R-:W-:Y:S01]  /*2b60*/  FFMA.FTZ R33, R4, R33, -0.24046532809734344482 ;  /* 0xbe763c8b04217423 */ /* 0x000fe20000010021 */
[----:B------:R-:W-:Y:S01]  /*2b70*/  LEA R32, P3, R39, R0, 0x1 ;  /* 0x0000000027207211 */ /* 0x000fe200078608ff */
[----:B------:R2:W3:Y:S01]  /*2b80*/  LDS.64 R58, [R41] ;  /* 0x00000000293a7984 */ /* 0x0004e20000000a00 */
[----:B------:R-:W-:-:S02]  /*2b90*/  IMAD R35, R42, 0x2, R39 ;  /* 0x000000022a237824 */ /* 0x000fc400078e0227 */
[----:B------:R-:W-:Y:S02]  /*2ba0*/  FFMA.FTZ R33, R4, R33, 0.28857114911079406738 ;  /* 0x3e93bf9904217423 */ /* 0x000fe40000010021 */
[----:B------:R-:W-:Y:S01]  /*2bb0*/  IMAD R43, R42, 0x2, R35 ;  /* 0x000000022a2b7824 */ /* 0x000fe200078e0223 */
[----:B------:R-:W-:Y:S01]  /*2bc0*/  LEA R34, P4, R35, R0, 0x1 ;  /* 0x0000000023227211 */ /* 0x000fe200078808ff */
[----:B------:R-:W-:Y:S01]  /*2bd0*/  FFMA.FTZ R37, R4, R33, -0.36067417263984680176 ;  /* 0xbeb8aa4904257423 */ /* 0x000fe20000010021 */
[-C--:B------:R-:W-:Y:S01]  /*2be0*/  LEA.HI.X.SX32 R33, R39, R12.reuse, 0x1, P3 ;  /* 0x0000000c27217211 */ /* 0x080fe200018f0eff */
[----:B------:R-:W-:Y:S01]  /*2bf0*/  IMAD R45, R42, 0x2, R43 ;  /* 0x000000022a2d7824 */ /* 0x000fe200078e022b */
[----:B------:R-:W-:Y:S01]  /*2c00*/  LEA.HI.X.SX32 R35, R35, R12, 0x1, P4 ;  /* 0x0000000c23237211 */ /* 0x000fe200020f0eff */
[----:B------:R-:W-:Y:S01]  /*2c10*/  FFMA.FTZ R37, R4, R37, 0.48089820146560668945 ;  /* 0x3ef6384a04257423 */ /* 0x000fe20000010025 */
[-C--:B0-----:R-:W-:Y:S02]  /*2c20*/  LEA R36, P3, R43, R0.reuse, 0x1 ;  /* 0x000000002b247211 */ /* 0x081fe400078608ff */
[----:B------:R-:W-:Y:S01]  /*2c30*/  LEA R51, R42, R45, 0x1 ;  /* 0x0000002d2a337211 */ /* 0x000fe200078e08ff */
[----:B--2---:R-:W-:Y:S01]  /*2c40*/  FFMA.FTZ R41, R4, R37, -0.72134751081466674805 ;  /* 0xbf38aa3b04297423 */ /* 0x004fe20000010025 */
[----:B------:R-:W-:-:S02]  /*2c50*/  LEA R38, P4, R45, R0, 0x1 ;  /* 0x000000002d267211 */ /* 0x000fc400078808ff */
[-C--:B------:R-:W-:Y:S01]  /*2c60*/  LEA.HI.X.SX32 R37, R43, R12.reuse, 0x1, P3 ;  /* 0x0000000c2b257211 */ /* 0x080fe200018f0eff */
[----:B------:R-:W-:Y:S01]  /*2c70*/  IMAD R53, R42, 0x2, R51 ;  /* 0x000000022a357824 */ /* 0x000fe200078e0233 */
[----:B------:R-:W-:Y:S01]  /*2c80*/  LEA.HI.X.SX32 R39, R45, R12, 0x1, P4 ;  /* 0x0000000c2d277211 */ /* 0x000fe200020f0eff */
[----:B------:R-:W-:Y:S01]  /*2c90*/  FMUL R41, R4, R41 ;  /* 0x0000002904297220 */ /* 0x000fe20000400000 */
[-C--:B------:R-:W-:Y:S01]  /*2ca0*/  LEA R40, P3, R51, R0.reuse, 0x1 ;  /* 0x0000000033287211 */ /* 0x080fe200078608ff */
[----:B------:R-:W-:Y:S01]  /*2cb0*/  IMAD R45, R42, 0x2, R53 ;  /* 0x000000022a2d7824 */ /* 0x000fe200078e0235 */
[----:B------:R-:W-:Y:S01]  /*2cc0*/  LEA R42, P4, R53, R0, 0x1 ;  /* 0x00000000352a7211 */ /* 0x000fe200078808ff */
[C---:B------:R-:W-:Y:S01]  /*2cd0*/  FMUL R49, R4.reuse, R41 ;  /* 0x0000002904317220 */ /* 0x040fe20000400000 */
[----:B------:R-:W-:Y:S02]  /*2ce0*/  LEA.HI.X.SX32 R41, R51, R12, 0x1, P3 ;  /* 0x0000000c33297211 */ /* 0x000fe400018f0eff */
[----:B------:R-:W-:Y:S01]  /*2cf0*/  LEA R44, P5, R45, R0, 0x1 ;  /* 0x000000002d2c7211 */ /* 0x000fe200078a08ff */
[----:B------:R-:W-:Y:S01]  /*2d00*/  FFMA.FTZ R4, R4, 1.4426950216293334961, R49 ;  /* 0x3fb8aa3b04047823 */ /* 0x000fe20000010031 */
[----:B------:R-:W-:Y:S01]  /*2d10*/  @P1 MOV R0, 0x7f800000 ;  /* 0x7f80000000001802 */ /* 0x000fe20000000f00 */
[----:B------:R-:W-:Y:S01]  /*2d20*/  @P2 IMAD.MOV.U32 R49, RZ, RZ, 0x7f800000 ;  /* 0x7f800000ff312424 */ /* 0x000fe200078e00ff */
[-C--:B------:R-:W-:Y:S01]  /*2d30*/  LEA.HI.X.SX32 R43, R53, R12.reuse, 0x1, P4 ;  /* 0x0000000c352b7211 */ /* 0x080fe200020f0eff */
[----:B------:R-:W-:Y:S01]  /*2d40*/  FADD R4, R17, R4 ;  /* 0x0000000411047221 */ /* 0x000fe20000000000 */
[----:B------:R-:W-:Y:S01]  /*2d50*/  LEA.HI.X.SX32 R45, R45, R12, 0x1, P5 ;  /* 0x0000000c2d2d7211 */ /* 0x000fe200028f0eff */
[----:B------:R-:W-:Y:S01]  /*2d60*/  @P1 FFMA.FTZ R4, R7, R0, +INF ;  /* 0x7f80000007041423 */ /* 0x000fe20000010000 */
[----:B-1----:R-:W-:Y:S01]  /*2d70*/  STG.E.U16 [R14.64], R30 ;  /* 0x0000001e0e007986 */ /* 0x002fe2000c101506 */
[----:B------:R-:W-:Y:S01]  /*2d80*/  PRMT R0, R30, 0x7632, R0 ;  /* 0x000076321e007816 */ /* 0x000fe20000000000 */
[C---:B------:R-:W-:Y:S01]  /*2d90*/  @P2 FFMA.FTZ R16, R6.reuse, R49, +INF ;  /* 0x7f80000006102423 */ /* 0x040fe20000010031 */
[----:B------:R-:W-:Y:S01]  /*2da0*/  FSETP.NEU.AND P3, PT, R6, RZ, PT ;  /* 0x000000ff0600720b */ /* 0x000fe20003f6d000 */
[----:B------:R0:W-:Y:S01]  /*2db0*/  STG.E.U16 [R10.64], R54 ;  /* 0x000000360a007986 */ /* 0x0001e2000c101506 */
[----:B------:R-:W-:-:S02]  /*2dc0*/  PRMT R12, R56, 0x7632, R12 ;  /* 0x00007632380c7816 */ /* 0x000fc4000000000c */
[----:B---3--:R-:W-:Y:S01]  /*2dd0*/  PRMT R6, R58, 0x7632, R6 ;  /* 0x000076323a067816 */ /* 0x008fe20000000006 */
[----:B------:R1:W-:Y:S01]  /*2de0*/  STG.E.U16 [R8.64], R56 ;  /* 0x0000003808007986 */ /* 0x0003e2000c101506 */
[----:B------:R-:W-:Y:S02]  /*2df0*/  FSETP.NEU.AND P2, PT, R7, RZ, PT ;  /* 0x000000ff0700720b */ /* 0x000fe40003f4d000 */
[----:B------:R-:W-:Y:S01]  /*2e00*/  FSEL R16, R16, -INF , P3 ;  /* 0xff80000010107808 */ /* 0x000fe20001800000 */
[----:B------:R2:W-:Y:S01]  /*2e10*/  STG.E.U16 [R18.64], R58 ;  /* 0x0000003a12007986 */ /* 0x0005e2000c101506 */
[----:B------:R-:W-:Y:S02]  /*2e20*/  FSEL R7, R4, -INF , P2 ;  /* 0xff80000004077808 */ /* 0x000fe40001000000 */
[----:B0-----:R-:W-:Y:S01]  /*2e30*/  PRMT R11, R54, 0x7632, R11 ;  /* 0x00007632360b7816 */ /* 0x001fe2000000000b */
[----:B------:R0:W-:Y:S02]  /*2e40*/  STG.E.U16 [R20.64], R0 ;  /* 0x0000000014007986 */ /* 0x0001e4000c101506 */
[----:B------:R-:W-:Y:S01]  /*2e50*/  FFMA R7, R7, 0.69314718246459960938, R60 ;  /* 0x3f31721807077823 */ /* 0x000fe2000000003c */
[----:B-1----:R-:W-:Y:S01]  /*2e60*/  PRMT R8, R55, 0x7632, R8 ;  /* 0x0000763237087816 */ /* 0x002fe20000000008 */
[----:B------:R-:W-:Y:S01]  /*2e70*/  STG.E.U16 [R22.64], R11 ;  /* 0x0000000b16007986 */ /* 0x000fe2000c101506 */
[----:B--2---:R-:W-:-:S03]  /*2e80*/  PRMT R19, R31, 0x7632, R19 ;  /* 0x000076321f137816 */ /* 0x004fc60000000013 */
[----:B------:R-:W-:Y:S04]  /*2e90*/  STG.E.U16 [R24.64], R12 ;  /* 0x0000000c18007986 */ /* 0x000fe8000c101506 */
[----:B------:R1:W-:Y:S01]  /*2ea0*/  STG.E.U16 [R26.64], R6 ;  /* 0x000000061a007986 */ /* 0x0003e2000c101506 */
[----:B0-----:R-:W-:Y:S02]  /*2eb0*/  PRMT R21, R57, 0x7632, R21 ;  /* 0x0000763239157816 */ /* 0x001fe40000000015 */
[----:B------:R-:W-:Y:S01]  /*2ec0*/  PRMT R0, R59, 0x7632, R0 ;  /* 0x000076323b007816 */ /* 0x000fe20000000000 */
[----:B------:R0:W-:Y:S04]  /*2ed0*/  STG.E.U16 [R28.64], R31 ;  /* 0x0000001f1c007986 */ /* 0x0001e8000c101506 */
[----:B------:R0:W-:Y:S04]  /*2ee0*/  STG.E.U16 [R32.64], R55 ;  /* 0x0000003720007986 */ /* 0x0001e8000c101506 */
[----:B------:R0:W-:Y:S01]  /*2ef0*/  STG.E.U16 [R34.64], R57 ;  /* 0x0000003922007986 */ /* 0x0001e2000c101506 */
[----:B-1----:R-:W-:-:S03]  /*2f00*/  FFMA R6, R16, 0.69314718246459960938, R61 ;  /* 0x3f31721810067823 */ /* 0x002fc6000000003d */
[----:B------:R0:W-:Y:S04]  /*2f10*/  STG.E.U16 [R36.64], R59 ;  /* 0x0000003b24007986 */ /* 0x0001e8000c101506 */
[----:B------:R0:W-:Y:S04]  /*2f20*/  STG.E.U16 [R38.64], R19 ;  /* 0x0000001326007986 */ /* 0x0001e8000c101506 */
[----:B------:R0:W-:Y:S04]  /*2f30*/  STG.E.U16 [R40.64], R8 ;  /* 0x0000000828007986 */ /* 0x0001e8000c101506 */
[----:B------:R0:W-:Y:S04]  /*2f40*/  STG.E.U16 [R42.64], R21 ;  /* 0x000000152a007986 */ /* 0x0001e8000c101506 */
[----:B------:R0:W-:Y:S04]  /*2f50*/  STG.E.U16 [R44.64], R0 ;  /* 0x000000002c007986 */ /* 0x0001e8000c101506 */
[----:B------:R-:W-:Y:S06]  /*2f60*/  BAR.SYNC.DEFER_BLOCKING 0x0 ;  /* 0x0000000000007b1d */ /* 0x000fec0000010000 */
[----:B------:R0:W-:Y:S04]  /*2f70*/  STS.64 [R13], R6 ;  /* 0x000000060d007388 */ /* 0x0001e80000000a00 */
[----:B------:R-:W-:Y:S06]  /*2f80*/  BAR.SYNC.DEFER_BLOCKING 0x0 ;  /* 0x0000000000007b1d */ /* 0x000fec0000010000 */
[----:B------:R-:W-:Y:S05]  /*2f90*/  @P0 EXIT ;  /* 0x000000000000094d */ /* 0x000fea0003800000 */
[----:B0-----:R-:W0:Y:S01]  /*2fa0*/  LDS R5, [R5] ;  /* 0x0000000005057984 */ /* 0x001e220000000800 */
[----:B------:R-:W-:-:S02]  /*2fb0*/  IMAD R2, R2, c[0x0][0x1cc], RZ ;  /* 0x0000730002027a24 */ /* 0x000fc400078e02ff */
[C---:B------:R-:W-:Y:S02]  /*2fc0*/  IMAD.SHL.U32 R7, R3.reuse, 0x4, RZ ;  /* 0x0000000403077824 */ /* 0x040fe400078e00ff */
[----:B------:R-:W-:Y:S02]  /*2fd0*/  IMAD.SHL.U32 R0, R2, 0x4, RZ ;  /* 0x0000000402007824 */ /* 0x000fe400078e00ff */
[----:B------:R-:W-:-:S04]  /*2fe0*/  IMAD.HI R4, R3, 0x4, RZ ;  /* 0x0000000403047827 */ /* 0x000fc800078e02ff */
[----:B------:R-:W-:Y:S01]  /*2ff0*/  IMAD.HI R3, R2, 0x4, RZ ;  /* 0x0000000402037827 */ /* 0x000fe200078e02ff */
[----:B------:R-:W-:-:S04]  /*3000*/  IADD3 R2, P0, P1, R7, c[0x0][0x180], R0 ;  /* 0x0000600007027a10 */ /* 0x000fc8000791e000 */
[----:B------:R-:W-:-:S05]  /*3010*/  IADD3.X R3, R4, c[0x0][0x184], R3, P0, P1 ;  /* 0x0000610004037a10 */ /* 0x000fca00007e2403 */
[----:B0-----:R-:W-:Y:S01]  /*3020*/  STG.E [R2.64], R5 ;  /* 0x0000000502007986 */ /* 0x001fe2000c101906 */
[----:B------:R-:W-:Y:S05]  /*3030*/  EXIT ;  /* 0x000000000000794d */ /* 0x000fea0003800000 */
.L_x_2:
[----:B------:R-:W-:-:S00]  /*3040*/  BRA `(.L_x_2) ;  /* 0xfffffff000007947 */ /* 0x000fc0000383ffff */
[----:B------:R-:W-:-:S00]  /*3050*/  NOP ;  /* 0x0000000000007918 */ /* 0x000fc00000000000 */
        /* <DEDUP_REMOVED lines=10> */
.L_x_3:


//--------------------- .nv.global.init           --------------------------
	.section	.nv.global.init,"aw",@progbits
.nv.global.init:
	.type		_$_str,@object
	.size		_$_str,(.L_0 - _$_str)
_$_str:
        /*0000*/ 	.byte	0x5f, 0x5f, 0x43, 0x55, 0x44, 0x41, 0x5f, 0x46, 0x54, 0x5a, 0x00
.L_0:


//--------------------- .nv.shared.attn_fwd       --------------------------
	.section	.nv.shared.attn_fwd,"aw",@nobits
	.sectionflags	@""
	.align	16
